//
// Generated by NVIDIA NVVM Compiler
//
// Compiler Build ID: CL-36424714
// Cuda compilation tools, release 13.0, V13.0.88
// Based on NVVM 20.0.0
//

.version 9.0
.target sm_100
.address_size 64

	// .globl	_Z7mat_mulPfS_S_i

.visible .entry _Z7mat_mulPfS_S_i(
	.param .u64 .ptr .align 1 _Z7mat_mulPfS_S_i_param_0,
	.param .u64 .ptr .align 1 _Z7mat_mulPfS_S_i_param_1,
	.param .u64 .ptr .align 1 _Z7mat_mulPfS_S_i_param_2,
	.param .u32 _Z7mat_mulPfS_S_i_param_3
)
{
	.reg .pred 	%p<12>;
	.reg .b32 	%r<40>;
	.reg .b32 	%f<68>;
	.reg .b64 	%rd<67>;

	ld.param.u64 	%rd14, [_Z7mat_mulPfS_S_i_param_0];
	ld.param.u64 	%rd15, [_Z7mat_mulPfS_S_i_param_1];
	ld.param.u32 	%r17, [_Z7mat_mulPfS_S_i_param_3];
	cvta.to.global.u64 	%rd1, %rd15;
	cvta.to.global.u64 	%rd2, %rd14;
	mov.u32 	%r18, %ctaid.y;
	mov.u32 	%r19, %ntid.y;
	mov.u32 	%r20, %tid.y;
	mad.lo.s32 	%r1, %r18, %r19, %r20;
	mov.u32 	%r21, %ctaid.x;
	mov.u32 	%r22, %ntid.x;
	mov.u32 	%r23, %tid.x;
	mad.lo.s32 	%r2, %r21, %r22, %r23;
	max.s32 	%r24, %r1, %r2;
	setp.ge.s32 	%p1, %r24, %r17;
	setp.lt.s32 	%p2, %r17, 1;
	mov.f32 	%f67, 0f00000000;
	or.pred  	%p3, %p1, %p2;
	@%p3 bra 	$L__BB0_12;
	mul.lo.s32 	%r3, %r17, %r1;
	and.b32  	%r4, %r17, 7;
	setp.lt.u32 	%p4, %r17, 8;
	mov.f32 	%f67, 0f00000000;
	mov.b32 	%r38, 0;
	@%p4 bra 	$L__BB0_4;
	and.b32  	%r38, %r17, 2147483640;
	neg.s32 	%r36, %r38;
	mul.wide.u32 	%rd16, %r17, 4;
	add.s64 	%rd3, %rd1, %rd16;
	mul.wide.u32 	%rd17, %r17, 8;
	add.s64 	%rd4, %rd1, %rd17;
	mul.wide.u32 	%rd18, %r17, 12;
	add.s64 	%rd5, %rd1, %rd18;
	mul.wide.u32 	%rd19, %r17, 16;
	add.s64 	%rd6, %rd1, %rd19;
	mul.wide.u32 	%rd20, %r17, 20;
	add.s64 	%rd7, %rd1, %rd20;
	mul.wide.u32 	%rd21, %r17, 24;
	add.s64 	%rd8, %rd1, %rd21;
	mul.wide.u32 	%rd22, %r17, 28;
	add.s64 	%rd9, %rd1, %rd22;
	mul.wide.u32 	%rd23, %r3, 4;
	add.s64 	%rd24, %rd23, %rd2;
	add.s64 	%rd66, %rd24, 16;
	mov.f32 	%f67, 0f00000000;
	mov.u32 	%r35, %r2;
$L__BB0_3:
	.pragma "nounroll";
	mul.wide.s32 	%rd25, %r35, 4;
	add.s64 	%rd26, %rd3, %rd25;
	add.s64 	%rd27, %rd4, %rd25;
	add.s64 	%rd28, %rd5, %rd25;
	add.s64 	%rd29, %rd6, %rd25;
	add.s64 	%rd30, %rd7, %rd25;
	add.s64 	%rd31, %rd8, %rd25;
	add.s64 	%rd32, %rd9, %rd25;
	add.s64 	%rd33, %rd1, %rd25;
	ld.global.f32 	%f17, [%rd66+-16];
	ld.global.f32 	%f18, [%rd33];
	fma.rn.f32 	%f19, %f17, %f18, %f67;
	ld.global.f32 	%f20, [%rd66+-12];
	ld.global.f32 	%f21, [%rd26];
	fma.rn.f32 	%f22, %f20, %f21, %f19;
	ld.global.f32 	%f23, [%rd66+-8];
	ld.global.f32 	%f24, [%rd27];
	fma.rn.f32 	%f25, %f23, %f24, %f22;
	ld.global.f32 	%f26, [%rd66+-4];
	ld.global.f32 	%f27, [%rd28];
	fma.rn.f32 	%f28, %f26, %f27, %f25;
	ld.global.f32 	%f29, [%rd66];
	ld.global.f32 	%f30, [%rd29];
	fma.rn.f32 	%f31, %f29, %f30, %f28;
	ld.global.f32 	%f32, [%rd66+4];
	ld.global.f32 	%f33, [%rd30];
	fma.rn.f32 	%f34, %f32, %f33, %f31;
	ld.global.f32 	%f35, [%rd66+8];
	ld.global.f32 	%f36, [%rd31];
	fma.rn.f32 	%f37, %f35, %f36, %f34;
	ld.global.f32 	%f38, [%rd66+12];
	ld.global.f32 	%f39, [%rd32];
	fma.rn.f32 	%f67, %f38, %f39, %f37;
	add.s32 	%r36, %r36, 8;
	shl.b32 	%r26, %r17, 3;
	add.s32 	%r35, %r35, %r26;
	add.s64 	%rd66, %rd66, 32;
	setp.ne.s32 	%p5, %r36, 0;
	@%p5 bra 	$L__BB0_3;
$L__BB0_4:
	setp.eq.s32 	%p6, %r4, 0;
	@%p6 bra 	$L__BB0_12;
	and.b32  	%r12, %r17, 3;
	setp.lt.u32 	%p7, %r4, 4;
	@%p7 bra 	$L__BB0_7;
	add.s32 	%r27, %r38, %r3;
	mul.wide.u32 	%rd34, %r27, 4;
	add.s64 	%rd35, %rd2, %rd34;
	ld.global.f32 	%f41, [%rd35];
	mad.lo.s32 	%r28, %r38, %r17, %r2;
	mul.wide.s32 	%rd36, %r28, 4;
	add.s64 	%rd37, %rd1, %rd36;
	ld.global.f32 	%f42, [%rd37];
	fma.rn.f32 	%f43, %f41, %f42, %f67;
	cvt.u64.u32 	%rd38, %r3;
	cvt.u64.u32 	%rd39, %r38;
	add.s64 	%rd40, %rd39, %rd38;
	shl.b64 	%rd41, %rd40, 2;
	add.s64 	%rd42, %rd2, %rd41;
	ld.global.f32 	%f44, [%rd42+4];
	mul.wide.u32 	%rd43, %r17, 4;
	add.s64 	%rd44, %rd37, %rd43;
	ld.global.f32 	%f45, [%rd44];
	fma.rn.f32 	%f46, %f44, %f45, %f43;
	ld.global.f32 	%f47, [%rd42+8];
	add.s64 	%rd45, %rd44, %rd43;
	ld.global.f32 	%f48, [%rd45];
	fma.rn.f32 	%f49, %f47, %f48, %f46;
	ld.global.f32 	%f50, [%rd42+12];
	add.s64 	%rd46, %rd45, %rd43;
	ld.global.f32 	%f51, [%rd46];
	fma.rn.f32 	%f67, %f50, %f51, %f49;
	add.s32 	%r38, %r38, 4;
$L__BB0_7:
	setp.eq.s32 	%p8, %r12, 0;
	@%p8 bra 	$L__BB0_12;
	setp.eq.s32 	%p9, %r12, 1;
	@%p9 bra 	$L__BB0_10;
	add.s32 	%r29, %r38, %r3;
	mul.wide.u32 	%rd47, %r29, 4;
	add.s64 	%rd48, %rd2, %rd47;
	ld.global.f32 	%f53, [%rd48];
	mad.lo.s32 	%r30, %r38, %r17, %r2;
	mul.wide.s32 	%rd49, %r30, 4;
	add.s64 	%rd50, %rd1, %rd49;
	ld.global.f32 	%f54, [%rd50];
	fma.rn.f32 	%f55, %f53, %f54, %f67;
	cvt.u64.u32 	%rd51, %r3;
	cvt.u64.u32 	%rd52, %r38;
	add.s64 	%rd53, %rd52, %rd51;
	shl.b64 	%rd54, %rd53, 2;
	add.s64 	%rd55, %rd2, %rd54;
	ld.global.f32 	%f56, [%rd55+4];
	mul.wide.u32 	%rd56, %r17, 4;
	add.s64 	%rd57, %rd50, %rd56;
	ld.global.f32 	%f57, [%rd57];
	fma.rn.f32 	%f67, %f56, %f57, %f55;
	add.s32 	%r38, %r38, 2;
$L__BB0_10:
	and.b32  	%r31, %r17, 1;
	setp.eq.b32 	%p10, %r31, 1;
	not.pred 	%p11, %p10;
	@%p11 bra 	$L__BB0_12;
	add.s32 	%r32, %r38, %r3;
	mul.wide.u32 	%rd58, %r32, 4;
	add.s64 	%rd59, %rd2, %rd58;
	ld.global.f32 	%f58, [%rd59];
	mad.lo.s32 	%r33, %r38, %r17, %r2;
	mul.wide.s32 	%rd60, %r33, 4;
	add.s64 	%rd61, %rd1, %rd60;
	ld.global.f32 	%f59, [%rd61];
	fma.rn.f32 	%f67, %f58, %f59, %f67;
$L__BB0_12:
	ld.param.u64 	%rd65, [_Z7mat_mulPfS_S_i_param_2];
	cvta.to.global.u64 	%rd62, %rd65;
	mad.lo.s32 	%r34, %r17, %r1, %r2;
	mul.wide.s32 	%rd63, %r34, 4;
	add.s64 	%rd64, %rd62, %rd63;
	st.global.f32 	[%rd64], %f67;
	ret;

}
	// .globl	_Z13mat_mul_asyncPfS_S_ii
.visible .entry _Z13mat_mul_asyncPfS_S_ii(
	.param .u64 .ptr .align 1 _Z13mat_mul_asyncPfS_S_ii_param_0,
	.param .u64 .ptr .align 1 _Z13mat_mul_asyncPfS_S_ii_param_1,
	.param .u64 .ptr .align 1 _Z13mat_mul_asyncPfS_S_ii_param_2,
	.param .u32 _Z13mat_mul_asyncPfS_S_ii_param_3,
	.param .u32 _Z13mat_mul_asyncPfS_S_ii_param_4
)
{
	.reg .pred 	%p<23>;
	.reg .b32 	%r<87>;
	.reg .b32 	%f<221>;
	.reg .b64 	%rd<77>;

	ld.param.u64 	%rd18, [_Z13mat_mul_asyncPfS_S_ii_param_0];
	ld.param.u64 	%rd19, [_Z13mat_mul_asyncPfS_S_ii_param_1];
	ld.param.u64 	%rd17, [_Z13mat_mul_asyncPfS_S_ii_param_2];
	ld.param.u32 	%r49, [_Z13mat_mul_asyncPfS_S_ii_param_3];
	ld.param.u32 	%r50, [_Z13mat_mul_asyncPfS_S_ii_param_4];
	cvta.to.global.u64 	%rd1, %rd19;
	cvta.to.global.u64 	%rd2, %rd18;
	mov.u32 	%r51, %ctaid.y;
	mov.u32 	%r52, %ntid.y;
	mov.u32 	%r53, %tid.y;
	mad.lo.s32 	%r1, %r51, %r52, %r53;
	mov.u32 	%r54, %ctaid.x;
	mov.u32 	%r55, %ntid.x;
	mov.u32 	%r56, %tid.x;
	mad.lo.s32 	%r2, %r54, %r55, %r56;
	mov.f32 	%f220, 0f00000000;
	max.s32 	%r57, %r1, %r2;
	setp.ge.s32 	%p1, %r57, %r49;
	@%p1 bra 	$L__BB1_27;
	shr.u32 	%r58, %r49, 2;
	rem.u32 	%r3, %r58, %r1;
	rem.s32 	%r4, %r58, %r2;
	setp.eq.s32 	%p2, %r3, %r4;
	selp.u32 	%r59, 1, 0, %p2;
	setp.ne.s32 	%p3, %r50, %r59;
	mov.f32 	%f220, 0f00000000;
	@%p3 bra 	$L__BB1_14;
	mul.lo.s32 	%r5, %r49, %r1;
	mul.lo.s32 	%r6, %r49, %r2;
	and.b32  	%r7, %r49, 15;
	setp.lt.u32 	%p4, %r49, 16;
	mov.f32 	%f220, 0f00000000;
	mov.b32 	%r76, 0;
	@%p4 bra 	$L__BB1_5;
	and.b32  	%r76, %r49, 2147483632;
	neg.s32 	%r74, %r76;
	mul.wide.u32 	%rd20, %r5, 4;
	add.s64 	%rd21, %rd20, %rd2;
	add.s64 	%rd73, %rd21, 32;
	add.s64 	%rd4, %rd1, 32;
	mov.f32 	%f220, 0f00000000;
	mov.u32 	%r73, %r6;
$L__BB1_4:
	.pragma "nounroll";
	mul.wide.s32 	%rd22, %r73, 4;
	add.s64 	%rd23, %rd4, %rd22;
	ld.global.f32 	%f32, [%rd73+-32];
	ld.global.f32 	%f33, [%rd23+-32];
	fma.rn.f32 	%f34, %f32, %f33, %f220;
	ld.global.f32 	%f35, [%rd73+-28];
	ld.global.f32 	%f36, [%rd23+-28];
	fma.rn.f32 	%f37, %f35, %f36, %f34;
	ld.global.f32 	%f38, [%rd73+-24];
	ld.global.f32 	%f39, [%rd23+-24];
	fma.rn.f32 	%f40, %f38, %f39, %f37;
	ld.global.f32 	%f41, [%rd73+-20];
	ld.global.f32 	%f42, [%rd23+-20];
	fma.rn.f32 	%f43, %f41, %f42, %f40;
	ld.global.f32 	%f44, [%rd73+-16];
	ld.global.f32 	%f45, [%rd23+-16];
	fma.rn.f32 	%f46, %f44, %f45, %f43;
	ld.global.f32 	%f47, [%rd73+-12];
	ld.global.f32 	%f48, [%rd23+-12];
	fma.rn.f32 	%f49, %f47, %f48, %f46;
	ld.global.f32 	%f50, [%rd73+-8];
	ld.global.f32 	%f51, [%rd23+-8];
	fma.rn.f32 	%f52, %f50, %f51, %f49;
	ld.global.f32 	%f53, [%rd73+-4];
	ld.global.f32 	%f54, [%rd23+-4];
	fma.rn.f32 	%f55, %f53, %f54, %f52;
	ld.global.f32 	%f56, [%rd73];
	ld.global.f32 	%f57, [%rd23];
	fma.rn.f32 	%f58, %f56, %f57, %f55;
	ld.global.f32 	%f59, [%rd73+4];
	ld.global.f32 	%f60, [%rd23+4];
	fma.rn.f32 	%f61, %f59, %f60, %f58;
	ld.global.f32 	%f62, [%rd73+8];
	ld.global.f32 	%f63, [%rd23+8];
	fma.rn.f32 	%f64, %f62, %f63, %f61;
	ld.global.f32 	%f65, [%rd73+12];
	ld.global.f32 	%f66, [%rd23+12];
	fma.rn.f32 	%f67, %f65, %f66, %f64;
	ld.global.f32 	%f68, [%rd73+16];
	ld.global.f32 	%f69, [%rd23+16];
	fma.rn.f32 	%f70, %f68, %f69, %f67;
	ld.global.f32 	%f71, [%rd73+20];
	ld.global.f32 	%f72, [%rd23+20];
	fma.rn.f32 	%f73, %f71, %f72, %f70;
	ld.global.f32 	%f74, [%rd73+24];
	ld.global.f32 	%f75, [%rd23+24];
	fma.rn.f32 	%f76, %f74, %f75, %f73;
	ld.global.f32 	%f77, [%rd73+28];
	ld.global.f32 	%f78, [%rd23+28];
	fma.rn.f32 	%f220, %f77, %f78, %f76;
	add.s32 	%r74, %r74, 16;
	add.s64 	%rd73, %rd73, 64;
	add.s32 	%r73, %r73, 16;
	setp.ne.s32 	%p5, %r74, 0;
	@%p5 bra 	$L__BB1_4;
$L__BB1_5:
	setp.eq.s32 	%p6, %r7, 0;
	@%p6 bra 	$L__BB1_14;
	and.b32  	%r15, %r49, 7;
	setp.lt.u32 	%p7, %r7, 8;
	@%p7 bra 	$L__BB1_8;
	add.s32 	%r61, %r76, %r5;
	mul.wide.u32 	%rd24, %r61, 4;
	add.s64 	%rd25, %rd2, %rd24;
	ld.global.f32 	%f80, [%rd25];
	add.s32 	%r62, %r76, %r6;
	mul.wide.s32 	%rd26, %r62, 4;
	add.s64 	%rd27, %rd1, %rd26;
	ld.global.f32 	%f81, [%rd27];
	fma.rn.f32 	%f82, %f80, %f81, %f220;
	cvt.u64.u32 	%rd28, %r5;
	cvt.u64.u32 	%rd29, %r76;
	add.s64 	%rd30, %rd29, %rd28;
	shl.b64 	%rd31, %rd30, 2;
	add.s64 	%rd32, %rd2, %rd31;
	ld.global.f32 	%f83, [%rd32+4];
	ld.global.f32 	%f84, [%rd27+4];
	fma.rn.f32 	%f85, %f83, %f84, %f82;
	ld.global.f32 	%f86, [%rd32+8];
	ld.global.f32 	%f87, [%rd27+8];
	fma.rn.f32 	%f88, %f86, %f87, %f85;
	ld.global.f32 	%f89, [%rd32+12];
	ld.global.f32 	%f90, [%rd27+12];
	fma.rn.f32 	%f91, %f89, %f90, %f88;
	ld.global.f32 	%f92, [%rd32+16];
	ld.global.f32 	%f93, [%rd27+16];
	fma.rn.f32 	%f94, %f92, %f93, %f91;
	ld.global.f32 	%f95, [%rd32+20];
	ld.global.f32 	%f96, [%rd27+20];
	fma.rn.f32 	%f97, %f95, %f96, %f94;
	ld.global.f32 	%f98, [%rd32+24];
	ld.global.f32 	%f99, [%rd27+24];
	fma.rn.f32 	%f100, %f98, %f99, %f97;
	ld.global.f32 	%f101, [%rd32+28];
	ld.global.f32 	%f102, [%rd27+28];
	fma.rn.f32 	%f220, %f101, %f102, %f100;
	add.s32 	%r76, %r76, 8;
$L__BB1_8:
	setp.eq.s32 	%p8, %r15, 0;
	@%p8 bra 	$L__BB1_14;
	and.b32  	%r18, %r49, 3;
	setp.lt.u32 	%p9, %r15, 4;
	@%p9 bra 	$L__BB1_11;
	add.s32 	%r63, %r76, %r5;
	mul.wide.u32 	%rd33, %r63, 4;
	add.s64 	%rd34, %rd2, %rd33;
	ld.global.f32 	%f104, [%rd34];
	add.s32 	%r64, %r76, %r6;
	mul.wide.s32 	%rd35, %r64, 4;
	add.s64 	%rd36, %rd1, %rd35;
	ld.global.f32 	%f105, [%rd36];
	fma.rn.f32 	%f106, %f104, %f105, %f220;
	cvt.u64.u32 	%rd37, %r5;
	cvt.u64.u32 	%rd38, %r76;
	add.s64 	%rd39, %rd38, %rd37;
	shl.b64 	%rd40, %rd39, 2;
	add.s64 	%rd41, %rd2, %rd40;
	ld.global.f32 	%f107, [%rd41+4];
	ld.global.f32 	%f108, [%rd36+4];
	fma.rn.f32 	%f109, %f107, %f108, %f106;
	ld.global.f32 	%f110, [%rd41+8];
	ld.global.f32 	%f111, [%rd36+8];
	fma.rn.f32 	%f112, %f110, %f111, %f109;
	ld.global.f32 	%f113, [%rd41+12];
	ld.global.f32 	%f114, [%rd36+12];
	fma.rn.f32 	%f220, %f113, %f114, %f112;
	add.s32 	%r76, %r76, 4;
$L__BB1_11:
	setp.eq.s32 	%p10, %r18, 0;
	@%p10 bra 	$L__BB1_14;
	add.s32 	%r79, %r76, %r6;
	add.s32 	%r65, %r76, %r5;
	mul.wide.u32 	%rd42, %r65, 4;
	add.s64 	%rd74, %rd2, %rd42;
	neg.s32 	%r78, %r18;
$L__BB1_13:
	.pragma "nounroll";
	mul.wide.s32 	%rd43, %r79, 4;
	add.s64 	%rd44, %rd1, %rd43;
	ld.global.f32 	%f115, [%rd74];
	ld.global.f32 	%f116, [%rd44];
	fma.rn.f32 	%f220, %f115, %f116, %f220;
	add.s32 	%r79, %r79, 1;
	add.s64 	%rd74, %rd74, 4;
	add.s32 	%r78, %r78, 1;
	setp.ne.s32 	%p11, %r78, 0;
	@%p11 bra 	$L__BB1_13;
$L__BB1_14:
	setp.eq.s32 	%p12, %r3, %r4;
	setp.ne.s32 	%p13, %r3, %r50;
	or.pred  	%p14, %p13, %p12;
	@%p14 bra 	$L__BB1_27;
	mul.lo.s32 	%r27, %r49, %r1;
	mul.lo.s32 	%r28, %r49, %r2;
	and.b32  	%r29, %r49, 15;
	setp.lt.u32 	%p15, %r49, 16;
	mov.b32 	%r83, 0;
	@%p15 bra 	$L__BB1_18;
	and.b32  	%r83, %r49, 2147483632;
	neg.s32 	%r81, %r83;
	mul.wide.u32 	%rd45, %r27, 4;
	add.s64 	%rd46, %rd45, %rd2;
	add.s64 	%rd75, %rd46, 32;
	add.s64 	%rd11, %rd1, 32;
	mov.u32 	%r80, %r28;
$L__BB1_17:
	.pragma "nounroll";
	mul.wide.s32 	%rd47, %r80, 4;
	add.s64 	%rd48, %rd11, %rd47;
	ld.global.f32 	%f118, [%rd75+-32];
	ld.global.f32 	%f119, [%rd48+-32];
	fma.rn.f32 	%f120, %f118, %f119, %f220;
	ld.global.f32 	%f121, [%rd75+-28];
	ld.global.f32 	%f122, [%rd48+-28];
	fma.rn.f32 	%f123, %f121, %f122, %f120;
	ld.global.f32 	%f124, [%rd75+-24];
	ld.global.f32 	%f125, [%rd48+-24];
	fma.rn.f32 	%f126, %f124, %f125, %f123;
	ld.global.f32 	%f127, [%rd75+-20];
	ld.global.f32 	%f128, [%rd48+-20];
	fma.rn.f32 	%f129, %f127, %f128, %f126;
	ld.global.f32 	%f130, [%rd75+-16];
	ld.global.f32 	%f131, [%rd48+-16];
	fma.rn.f32 	%f132, %f130, %f131, %f129;
	ld.global.f32 	%f133, [%rd75+-12];
	ld.global.f32 	%f134, [%rd48+-12];
	fma.rn.f32 	%f135, %f133, %f134, %f132;
	ld.global.f32 	%f136, [%rd75+-8];
	ld.global.f32 	%f137, [%rd48+-8];
	fma.rn.f32 	%f138, %f136, %f137, %f135;
	ld.global.f32 	%f139, [%rd75+-4];
	ld.global.f32 	%f140, [%rd48+-4];
	fma.rn.f32 	%f141, %f139, %f140, %f138;
	ld.global.f32 	%f142, [%rd75];
	ld.global.f32 	%f143, [%rd48];
	fma.rn.f32 	%f144, %f142, %f143, %f141;
	ld.global.f32 	%f145, [%rd75+4];
	ld.global.f32 	%f146, [%rd48+4];
	fma.rn.f32 	%f147, %f145, %f146, %f144;
	ld.global.f32 	%f148, [%rd75+8];
	ld.global.f32 	%f149, [%rd48+8];
	fma.rn.f32 	%f150, %f148, %f149, %f147;
	ld.global.f32 	%f151, [%rd75+12];
	ld.global.f32 	%f152, [%rd48+12];
	fma.rn.f32 	%f153, %f151, %f152, %f150;
	ld.global.f32 	%f154, [%rd75+16];
	ld.global.f32 	%f155, [%rd48+16];
	fma.rn.f32 	%f156, %f154, %f155, %f153;
	ld.global.f32 	%f157, [%rd75+20];
	ld.global.f32 	%f158, [%rd48+20];
	fma.rn.f32 	%f159, %f157, %f158, %f156;
	ld.global.f32 	%f160, [%rd75+24];
	ld.global.f32 	%f161, [%rd48+24];
	fma.rn.f32 	%f162, %f160, %f161, %f159;
	ld.global.f32 	%f163, [%rd75+28];
	ld.global.f32 	%f164, [%rd48+28];
	fma.rn.f32 	%f220, %f163, %f164, %f162;
	add.s32 	%r81, %r81, 16;
	add.s64 	%rd75, %rd75, 64;
	add.s32 	%r80, %r80, 16;
	setp.ne.s32 	%p16, %r81, 0;
	@%p16 bra 	$L__BB1_17;
$L__BB1_18:
	setp.eq.s32 	%p17, %r29, 0;
	@%p17 bra 	$L__BB1_27;
	and.b32  	%r37, %r49, 7;
	setp.lt.u32 	%p18, %r29, 8;
	@%p18 bra 	$L__BB1_21;
	add.s32 	%r67, %r83, %r27;
	mul.wide.u32 	%rd49, %r67, 4;
	add.s64 	%rd50, %rd2, %rd49;
	ld.global.f32 	%f166, [%rd50];
	add.s32 	%r68, %r83, %r28;
	mul.wide.s32 	%rd51, %r68, 4;
	add.s64 	%rd52, %rd1, %rd51;
	ld.global.f32 	%f167, [%rd52];
	fma.rn.f32 	%f168, %f166, %f167, %f220;
	cvt.u64.u32 	%rd53, %r27;
	cvt.u64.u32 	%rd54, %r83;
	add.s64 	%rd55, %rd54, %rd53;
	shl.b64 	%rd56, %rd55, 2;
	add.s64 	%rd57, %rd2, %rd56;
	ld.global.f32 	%f169, [%rd57+4];
	ld.global.f32 	%f170, [%rd52+4];
	fma.rn.f32 	%f171, %f169, %f170, %f168;
	ld.global.f32 	%f172, [%rd57+8];
	ld.global.f32 	%f173, [%rd52+8];
	fma.rn.f32 	%f174, %f172, %f173, %f171;
	ld.global.f32 	%f175, [%rd57+12];
	ld.global.f32 	%f176, [%rd52+12];
	fma.rn.f32 	%f177, %f175, %f176, %f174;
	ld.global.f32 	%f178, [%rd57+16];
	ld.global.f32 	%f179, [%rd52+16];
	fma.rn.f32 	%f180, %f178, %f179, %f177;
	ld.global.f32 	%f181, [%rd57+20];
	ld.global.f32 	%f182, [%rd52+20];
	fma.rn.f32 	%f183, %f181, %f182, %f180;
	ld.global.f32 	%f184, [%rd57+24];
	ld.global.f32 	%f185, [%rd52+24];
	fma.rn.f32 	%f186, %f184, %f185, %f183;
	ld.global.f32 	%f187, [%rd57+28];
	ld.global.f32 	%f188, [%rd52+28];
	fma.rn.f32 	%f220, %f187, %f188, %f186;
	add.s32 	%r83, %r83, 8;
$L__BB1_21:
	setp.eq.s32 	%p19, %r37, 0;
	@%p19 bra 	$L__BB1_27;
	and.b32  	%r40, %r49, 3;
	setp.lt.u32 	%p20, %r37, 4;
	@%p20 bra 	$L__BB1_24;
	add.s32 	%r69, %r83, %r27;
	mul.wide.u32 	%rd58, %r69, 4;
	add.s64 	%rd59, %rd2, %rd58;
	ld.global.f32 	%f190, [%rd59];
	add.s32 	%r70, %r83, %r28;
	mul.wide.s32 	%rd60, %r70, 4;
	add.s64 	%rd61, %rd1, %rd60;
	ld.global.f32 	%f191, [%rd61];
	fma.rn.f32 	%f192, %f190, %f191, %f220;
	cvt.u64.u32 	%rd62, %r27;
	cvt.u64.u32 	%rd63, %r83;
	add.s64 	%rd64, %rd63, %rd62;
	shl.b64 	%rd65, %rd64, 2;
	add.s64 	%rd66, %rd2, %rd65;
	ld.global.f32 	%f193, [%rd66+4];
	ld.global.f32 	%f194, [%rd61+4];
	fma.rn.f32 	%f195, %f193, %f194, %f192;
	ld.global.f32 	%f196, [%rd66+8];
	ld.global.f32 	%f197, [%rd61+8];
	fma.rn.f32 	%f198, %f196, %f197, %f195;
	ld.global.f32 	%f199, [%rd66+12];
	ld.global.f32 	%f200, [%rd61+12];
	fma.rn.f32 	%f220, %f199, %f200, %f198;
	add.s32 	%r83, %r83, 4;
$L__BB1_24:
	setp.eq.s32 	%p21, %r40, 0;
	@%p21 bra 	$L__BB1_27;
	add.s32 	%r86, %r83, %r28;
	add.s32 	%r71, %r83, %r27;
	mul.wide.u32 	%rd67, %r71, 4;
	add.s64 	%rd76, %rd2, %rd67;
	neg.s32 	%r85, %r40;
$L__BB1_26:
	.pragma "nounroll";
	mul.wide.s32 	%rd68, %r86, 4;
	add.s64 	%rd69, %rd1, %rd68;
	ld.global.f32 	%f201, [%rd76];
	ld.global.f32 	%f202, [%rd69];
	fma.rn.f32 	%f220, %f201, %f202, %f220;
	add.s32 	%r86, %r86, 1;
	add.s64 	%rd76, %rd76, 4;
	add.s32 	%r85, %r85, 1;
	setp.ne.s32 	%p22, %r85, 0;
	@%p22 bra 	$L__BB1_26;
$L__BB1_27:
	cvta.to.global.u64 	%rd70, %rd17;
	mad.lo.s32 	%r72, %r49, %r1, %r2;
	mul.wide.s32 	%rd71, %r72, 4;
	add.s64 	%rd72, %rd70, %rd71;
	st.global.f32 	[%rd72], %f220;
	ret;

}


// ===== COMPILED SASS (sm_100) =====

	.target	sm_100

	.elftype	@"ET_EXEC"


//--------------------- .note.nv.tkinfo           --------------------------
	.section	.note.nv.tkinfo,"",@"SHT_NOTE"
	.sectionflags	@"SHF_NOTE_NV_TKINFO"
	.tkinfo
        /*0018*/ 	.word	0x00000002
        /*0030*/ 	.string	""
        /*0030*/ 	.string	"ptxas"
        /*0030*/ 	.string	"Cuda compilation tools, release 13.0, V13.0.88"
        /*0030*/ 	.string	"Build cuda_13.0.r13.0/compiler.36424714_0"
        /*0030*/ 	.string	"-arch sm_100 -m 64 "



//--------------------- .note.nv.cuinfo           --------------------------
	.section	.note.nv.cuinfo,"",@"SHT_NOTE"
	.sectionflags	@"SHF_NOTE_NV_CUINFO"
        /*0018*/ 	.short	0x0002
        /*001a*/ 	.short	0x0064
        /*001c*/ 	.short	0x0082
	.zero		2


//--------------------- .nv.info                  --------------------------
	.section	.nv.info,"",@"SHT_CUDA_INFO"
	.align	4


	//----- nvinfo : EIATTR_REGCOUNT
	.align		4
        /*0000*/ 	.byte	0x04, 0x2f
        /*0002*/ 	.short	(.L_1 - .L_0)
	.align		4
.L_0:
        /*0004*/ 	.word	index@(_Z7mat_mulPfS_S_i)
        /*0008*/ 	.word	0x0000001e


	//----- nvinfo : EIATTR_FRAME_SIZE
	.align		4
.L_1:
        /*000c*/ 	.byte	0x04, 0x11
        /*000e*/ 	.short	(.L_3 - .L_2)
	.align		4
.L_2:
        /*0010*/ 	.word	index@(_Z7mat_mulPfS_S_i)
        /*0014*/ 	.word	0x00000000


	//----- nvinfo : EIATTR_REGCOUNT
	.align		4
.L_3:
        /*0018*/ 	.byte	0x04, 0x2f
        /*001a*/ 	.short	(.L_5 - .L_4)
	.align		4
.L_4:
        /*001c*/ 	.word	index@(_Z13mat_mul_asyncPfS_S_ii)
        /*0020*/ 	.word	0x00000020


	//----- nvinfo : EIATTR_FRAME_SIZE
	.align		4
.L_5:
        /*0024*/ 	.byte	0x04, 0x11
        /*0026*/ 	.short	(.L_7 - .L_6)
	.align		4
.L_6:
        /*0028*/ 	.word	index@(_Z13mat_mul_asyncPfS_S_ii)
        /*002c*/ 	.word	0x00000000


	//----- nvinfo : EIATTR_MIN_STACK_SIZE
	.align		4
.L_7:
        /*0030*/ 	.byte	0x04, 0x12
        /*0032*/ 	.short	(.L_9 - .L_8)
	.align		4
.L_8:
        /*0034*/ 	.word	index@(_Z13mat_mul_asyncPfS_S_ii)
        /*0038*/ 	.word	0x00000000


	//----- nvinfo : EIATTR_MIN_STACK_SIZE
	.align		4
.L_9:
        /*003c*/ 	.byte	0x04, 0x12
        /*003e*/ 	.short	(.L_11 - .L_10)
	.align		4
.L_10:
        /*0040*/ 	.word	index@(_Z7mat_mulPfS_S_i)
        /*0044*/ 	.word	0x00000000
.L_11:


//--------------------- .nv.compat                --------------------------
	.section	.nv.compat,"",@"SHT_CUDA_COMPAT_INFO"
	.align	4
        /*0000*/ 	.byte	0x02, 0x09, 0x00, 0x00, 0x02, 0x02, 0x01, 0x00, 0x02, 0x05, 0x05, 0x00, 0x03, 0x07, 0x01, 0x01
        /*0010*/ 	.byte	0x02, 0x03, 0x00, 0x00, 0x02, 0x06, 0x01, 0x00, 0x04, 0x0b, 0x08, 0x00, 0x09, 0x00, 0x00, 0x00
        /*0020*/ 	.byte	0x00, 0x00, 0x00, 0x00


//--------------------- .nv.info._Z13mat_mul_asyncPfS_S_ii --------------------------
	.section	.nv.info._Z13mat_mul_asyncPfS_S_ii,"",@"SHT_CUDA_INFO"
	.sectionflags	@""
	.align	4


	//----- nvinfo : EIATTR_CUDA_API_VERSION
	.align		4
        /*0000*/ 	.byte	0x04, 0x37
        /*0002*/ 	.short	(.L_13 - .L_12)
.L_12:
        /*0004*/ 	.word	0x00000082


	//----- nvinfo : EIATTR_KPARAM_INFO
	.align		4
.L_13:
        /*0008*/ 	.byte	0x04, 0x17
        /*000a*/ 	.short	(.L_15 - .L_14)
.L_14:
        /*000c*/ 	.word	0x00000000
        /*0010*/ 	.short	0x0004
        /*0012*/ 	.short	0x001c
        /*0014*/ 	.byte	0x00, 0xf0, 0x11, 0x00


	//----- nvinfo : EIATTR_KPARAM_INFO
	.align		4
.L_15:
        /*0018*/ 	.byte	0x04, 0x17
        /*001a*/ 	.short	(.L_17 - .L_16)
.L_16:
        /*001c*/ 	.word	0x00000000
        /*0020*/ 	.short	0x0003
        /*0022*/ 	.short	0x0018
        /*0024*/ 	.byte	0x00, 0xf0, 0x11, 0x00


	//----- nvinfo : EIATTR_KPARAM_INFO
	.align		4
.L_17:
        /*0028*/ 	.byte	0x04, 0x17
        /*002a*/ 	.short	(.L_19 - .L_18)
.L_18:
        /*002c*/ 	.word	0x00000000
        /*0030*/ 	.short	0x0002
        /*0032*/ 	.short	0x0010
        /*0034*/ 	.byte	0x00, 0xf5, 0x21, 0x00


	//----- nvinfo : EIATTR_KPARAM_INFO
	.align		4
.L_19:
        /*0038*/ 	.byte	0x04, 0x17
        /*003a*/ 	.short	(.L_21 - .L_20)
.L_20:
        /*003c*/ 	.word	0x00000000
        /*0040*/ 	.short	0x0001
        /*0042*/ 	.short	0x0008
        /*0044*/ 	.byte	0x00, 0xf5, 0x21, 0x00


	//----- nvinfo : EIATTR_KPARAM_INFO
	.align		4
.L_21:
        /*0048*/ 	.byte	0x04, 0x17
        /*004a*/ 	.short	(.L_23 - .L_22)
.L_22:
        /*004c*/ 	.word	0x00000000
        /*0050*/ 	.short	0x0000
        /*0052*/ 	.short	0x0000
        /*0054*/ 	.byte	0x00, 0xf5, 0x21, 0x00


	//----- nvinfo : EIATTR_SPARSE_MMA_MASK
	.align		4
.L_23:
        /*0058*/ 	.byte	0x03, 0x50
        /*005a*/ 	.short	0x0000


	//----- nvinfo : EIATTR_MAXREG_COUNT
	.align		4
        /*005c*/ 	.byte	0x03, 0x1b
        /*005e*/ 	.short	0x00ff


	//----- nvinfo : EIATTR_MERCURY_ISA_VERSION
	.align		4
        /*0060*/ 	.byte	0x03, 0x5f
        /*0062*/ 	.short	0x0101


	//----- nvinfo : EIATTR_VRC_CTA_INIT_COUNT
	.align		4
        /*0064*/ 	.byte	0x02, 0x4a
	.zero		1
	.zero		1


	//----- nvinfo : EIATTR_EXIT_INSTR_OFFSETS
	.align		4
        /*0068*/ 	.byte	0x04, 0x1c
        /*006a*/ 	.short	(.L_25 - .L_24)


	//   ....[0]....
.L_24:
        /*006c*/ 	.word	0x00001940


	//----- nvinfo : EIATTR_CRS_STACK_SIZE
	.align		4
.L_25:
        /*0070*/ 	.byte	0x04, 0x1e
        /*0072*/ 	.short	(.L_27 - .L_26)
.L_26:
        /*0074*/ 	.word	0x00000000


	//----- nvinfo : EIATTR_CBANK_PARAM_SIZE
	.align		4
.L_27:
        /*0078*/ 	.byte	0x03, 0x19
        /*007a*/ 	.short	0x0020


	//----- nvinfo : EIATTR_PARAM_CBANK
	.align		4
        /*007c*/ 	.byte	0x04, 0x0a
        /*007e*/ 	.short	(.L_29 - .L_28)
	.align		4
.L_28:
        /*0080*/ 	.word	index@(.nv.constant0._Z13mat_mul_asyncPfS_S_ii)
        /*0084*/ 	.short	0x0380
        /*0086*/ 	.short	0x0020


	//----- nvinfo : EIATTR_SW_WAR
	.align		4
.L_29:
        /*0088*/ 	.byte	0x04, 0x36
        /*008a*/ 	.short	(.L_31 - .L_30)
.L_30:
        /*008c*/ 	.word	0x00000008
.L_31:


//--------------------- .nv.info._Z7mat_mulPfS_S_i --------------------------
	.section	.nv.info._Z7mat_mulPfS_S_i,"",@"SHT_CUDA_INFO"
	.sectionflags	@""
	.align	4


	//----- nvinfo : EIATTR_CUDA_API_VERSION
	.align		4
        /*0000*/ 	.byte	0x04, 0x37
        /*0002*/ 	.short	(.L_33 - .L_32)
.L_32:
        /*0004*/ 	.word	0x00000082


	//----- nvinfo : EIATTR_KPARAM_INFO
	.align		4
.L_33:
        /*0008*/ 	.byte	0x04, 0x17
        /*000a*/ 	.short	(.L_35 - .L_34)
.L_34:
        /*000c*/ 	.word	0x00000000
        /*0010*/ 	.short	0x0003
        /*0012*/ 	.short	0x0018
        /*0014*/ 	.byte	0x00, 0xf0, 0x11, 0x00


	//----- nvinfo : EIATTR_KPARAM_INFO
	.align		4
.L_35:
        /*0018*/ 	.byte	0x04, 0x17
        /*001a*/ 	.short	(.L_37 - .L_36)
.L_36:
        /*001c*/ 	.word	0x00000000
        /*0020*/ 	.short	0x0002
        /*0022*/ 	.short	0x0010
        /*0024*/ 	.byte	0x00, 0xf5, 0x21, 0x00


	//----- nvinfo : EIATTR_KPARAM_INFO
	.align		4
.L_37:
        /*0028*/ 	.byte	0x04, 0x17
        /*002a*/ 	.short	(.L_39 - .L_38)
.L_38:
        /*002c*/ 	.word	0x00000000
        /*0030*/ 	.short	0x0001
        /*0032*/ 	.short	0x0008
        /*0034*/ 	.byte	0x00, 0xf5, 0x21, 0x00


	//----- nvinfo : EIATTR_KPARAM_INFO
	.align		4
.L_39:
        /*0038*/ 	.byte	0x04, 0x17
        /*003a*/ 	.short	(.L_41 - .L_40)
.L_40:
        /*003c*/ 	.word	0x00000000
        /*0040*/ 	.short	0x0000
        /*0042*/ 	.short	0x0000
        /*0044*/ 	.byte	0x00, 0xf5, 0x21, 0x00


	//----- nvinfo : EIATTR_SPARSE_MMA_MASK
	.align		4
.L_41:
        /*0048*/ 	.byte	0x03, 0x50
        /*004a*/ 	.short	0x0000


	//----- nvinfo : EIATTR_MAXREG_COUNT
	.align		4
        /*004c*/ 	.byte	0x03, 0x1b
        /*004e*/ 	.short	0x00ff


	//----- nvinfo : EIATTR_MERCURY_ISA_VERSION
	.align		4
        /*0050*/ 	.byte	0x03, 0x5f
        /*0052*/ 	.short	0x0101


	//----- nvinfo : EIATTR_VRC_CTA_INIT_COUNT
	.align		4
        /*0054*/ 	.byte	0x02, 0x4a
	.zero		1
	.zero		1


	//----- nvinfo : EIATTR_EXIT_INSTR_OFFSETS
	.align		4
        /*0058*/ 	.byte	0x04, 0x1c
        /*005a*/ 	.short	(.L_43 - .L_42)


	//   ....[0]....
.L_42:
        /*005c*/ 	.word	0x00000b00


	//----- nvinfo : EIATTR_CRS_STACK_SIZE
	.align		4
.L_43:
        /*0060*/ 	.byte	0x04, 0x1e
        /*0062*/ 	.short	(.L_45 - .L_44)
.L_44:
        /*0064*/ 	.word	0x00000000


	//----- nvinfo : EIATTR_CBANK_PARAM_SIZE
	.align		4
.L_45:
        /*0068*/ 	.byte	0x03, 0x19
        /*006a*/ 	.short	0x001c


	//----- nvinfo : EIATTR_PARAM_CBANK
	.align		4
        /*006c*/ 	.byte	0x04, 0x0a
        /*006e*/ 	.short	(.L_47 - .L_46)
	.align		4
.L_46:
        /*0070*/ 	.word	index@(.nv.constant0._Z7mat_mulPfS_S_i)
        /*0074*/ 	.short	0x0380
        /*0076*/ 	.short	0x001c


	//----- nvinfo : EIATTR_SW_WAR
	.align		4
.L_47:
        /*0078*/ 	.byte	0x04, 0x36
        /*007a*/ 	.short	(.L_49 - .L_48)
.L_48:
        /*007c*/ 	.word	0x00000008
.L_49:


//--------------------- .nv.callgraph             --------------------------
	.section	.nv.callgraph,"",@"SHT_CUDA_CALLGRAPH"
	.align	4
	.sectionentsize	8
	.align		4
        /*0000*/ 	.word	0x00000000
	.align		4
        /*0004*/ 	.word	0xffffffff
	.align		4
        /*0008*/ 	.word	0x00000000
	.align		4
        /*000c*/ 	.word	0xfffffffe
	.align		4
        /*0010*/ 	.word	0x00000000
	.align		4
        /*0014*/ 	.word	0xfffffffd
	.align		4
        /*0018*/ 	.word	0x00000000
	.align		4
        /*001c*/ 	.word	0xfffffffc


//--------------------- .text._Z13mat_mul_asyncPfS_S_ii --------------------------
	.section	.text._Z13mat_mul_asyncPfS_S_ii,"ax",@progbits
	.align	128
        .global         _Z13mat_mul_asyncPfS_S_ii
        .type           _Z13mat_mul_asyncPfS_S_ii,@function
        .size           _Z13mat_mul_asyncPfS_S_ii,(.L_x_21 - _Z13mat_mul_asyncPfS_S_ii)
        .other          _Z13mat_mul_asyncPfS_S_ii,@"STO_CUDA_ENTRY STV_DEFAULT"
_Z13mat_mul_asyncPfS_S_ii:
.text._Z13mat_mul_asyncPfS_S_ii:
[----:B------:R-:W-:Y:S01]  /*0000*/  LDC R1, c[0x0][0x37c] ;  /* 0x0000df00ff017b82 */ /* 0x000fe20000000800 */
[----:B------:R-:W0:Y:S07]  /*0010*/  S2R R2, SR_TID.Y ;  /* 0x0000000000027919 */ /* 0x000e2e0000002200 */
[----:B------:R-:W0:Y:S01]  /*0020*/  LDC R7, c[0x0][0x364] ;  /* 0x0000d900ff077b82 */ /* 0x000e220000000800 */
[----:B------:R-:W1:Y:S01]  /*0030*/  LDCU.64 UR6, c[0x0][0x358] ;  /* 0x00006b00ff0677ac */ /* 0x000e620008000a00 */
[----:B------:R-:W-:Y:S01]  /*0040*/  BSSY.RECONVERGENT B0, `(.L_x_0) ;  /* 0x000018b000007945 */ /* 0x000fe20003800200 */
[----:B------:R-:W2:Y:S01]  /*0050*/  S2R R4, SR_TID.X ;  /* 0x0000000000047919 */ /* 0x000ea20000002100 */
[----:B------:R-:W-:-:S04]  /*0060*/  HFMA2 R16, -RZ, RZ, 0, 0 ;  /* 0x00000000ff107431 */ /* 0x000fc800000001ff */
[----:B------:R-:W0:Y:S08]  /*0070*/  S2UR UR4, SR_CTAID.Y ;  /* 0x00000000000479c3 */ /* 0x000e300000002600 */
[----:B------:R-:W2:Y:S08]  /*0080*/  S2UR UR5, SR_CTAID.X ;  /* 0x00000000000579c3 */ /* 0x000eb00000002500 */
[----:B------:R-:W2:Y:S08]  /*0090*/  LDC R9, c[0x0][0x360] ;  /* 0x0000d800ff097b82 */ /* 0x000eb00000000800 */
[----:B------:R-:W3:Y:S01]  /*00a0*/  LDC R0, c[0x0][0x398] ;  /* 0x0000e600ff007b82 */ /* 0x000ee20000000800 */
[----:B0-----:R-:W-:-:S02]  /*00b0*/  IMAD R7, R7, UR4, R2 ;  /* 0x0000000407077c24 */ /* 0x001fc4000f8e0202 */
[----:B--2---:R-:W-:-:S05]  /*00c0*/  IMAD R9, R9, UR5, R4 ;  /* 0x0000000509097c24 */ /* 0x004fca000f8e0204 */
[----:B------:R-:W-:-:S04]  /*00d0*/  VIMNMX R3, PT, PT, R7, R9, !PT ;  /* 0x0000000907037248 */ /* 0x000fc80007fe0100 */
[----:B---3--:R-:W-:-:S13]  /*00e0*/  ISETP.GE.AND P0, PT, R3, R0, PT ;  /* 0x000000000300720c */ /* 0x008fda0003f06270 */
[----:B-1----:R-:W-:Y:S05]  /*00f0*/  @P0 BRA `(.L_x_1) ;  /* 0x0000001400fc0947 */ /* 0x002fea0003800000 */
[----:B------:R-:W-:Y:S01]  /*0100*/  IABS R4, R9 ;  /* 0x0000000900047213 */ /* 0x000fe20000000000 */
[----:B------:R-:W0:Y:S01]  /*0110*/  I2F.U32.RP R5, R7 ;  /* 0x0000000700057306 */ /* 0x000e220000209000 */
[----:B------:R-:W-:Y:S01]  /*0120*/  SHF.R.U32.HI R6, RZ, 0x2, R0 ;  /* 0x00000002ff067819 */ /* 0x000fe20000011600 */
[----:B------:R-:W-:Y:S01]  /*0130*/  BSSY.RECONVERGENT B1, `(.L_x_2) ;  /* 0x00000d5000017945 */ /* 0x000fe20003800200 */
[----:B------:R-:W-:Y:S02]  /*0140*/  IADD3 R15, PT, PT, RZ, -R7, RZ ;  /* 0x80000007ff0f7210 */ /* 0x000fe40007ffe0ff */
[----:B------:R-:W-:Y:S02]  /*0150*/  IABS R12, R9 ;  /* 0x00000009000c7213 */ /* 0x000fe40000000000 */
[----:B------:R-:W-:Y:S01]  /*0160*/  ISETP.NE.AND P3, PT, R9, RZ, PT ;  /* 0x000000ff0900720c */ /* 0x000fe20003f65270 */
[----:B------:R-:W1:Y:S01]  /*0170*/  I2F.RP R8, R4 ;  /* 0x0000000400087306 */ /* 0x000e620000209400 */
[----:B------:R-:W-:-:S02]  /*0180*/  IADD3 R12, PT, PT, RZ, -R12, RZ ;  /* 0x8000000cff0c7210 */ /* 0x000fc40007ffe0ff */
[----:B------:R-:W-:-:S05]  /*0190*/  MOV R16, RZ ;  /* 0x000000ff00107202 */ /* 0x000fca0000000f00 */
[----:B0-----:R-:W0:Y:S08]  /*01a0*/  MUFU.RCP R5, R5 ;  /* 0x0000000500057308 */ /* 0x001e300000001000 */
[----:B-1----:R-:W1:Y:S01]  /*01b0*/  MUFU.RCP R8, R8 ;  /* 0x0000000800087308 */ /* 0x002e620000001000 */
[----:B0-----:R-:W-:-:S07]  /*01c0*/  VIADD R2, R5, 0xffffffe ;  /* 0x0ffffffe05027836 */ /* 0x001fce0000000000 */
[----:B------:R0:W2:Y:S01]  /*01d0*/  F2I.FTZ.U32.TRUNC.NTZ R3, R2 ;  /* 0x0000000200037305 */ /* 0x0000a2000021f000 */
[----:B-1----:R-:W-:Y:S02]  /*01e0*/  IADD3 R10, PT, PT, R8, 0xffffffe, RZ ;  /* 0x0ffffffe080a7810 */ /* 0x002fe40007ffe0ff */
[----:B------:R-:W-:-:S05]  /*01f0*/  IABS R8, R6 ;  /* 0x0000000600087213 */ /* 0x000fca0000000000 */
[----:B------:R1:W3:Y:S01]  /*0200*/  F2I.FTZ.U32.TRUNC.NTZ R11, R10 ;  /* 0x0000000a000b7305 */ /* 0x0002e2000021f000 */
[----:B0-----:R-:W-:Y:S02]  /*0210*/  IMAD.MOV.U32 R2, RZ, RZ, RZ ;  /* 0x000000ffff027224 */ /* 0x001fe400078e00ff */
[----:B--2---:R-:W-:Y:S02]  /*0220*/  IMAD R5, R15, R3, RZ ;  /* 0x000000030f057224 */ /* 0x004fe400078e02ff */
[----:B-1----:R-:W-:Y:S02]  /*0230*/  IMAD.MOV.U32 R10, RZ, RZ, RZ ;  /* 0x000000ffff0a7224 */ /* 0x002fe400078e00ff */
[----:B------:R-:W-:Y:S01]  /*0240*/  IMAD.HI.U32 R3, R3, R5, R2 ;  /* 0x0000000503037227 */ /* 0x000fe200078e0002 */
[----:B------:R-:W-:Y:S02]  /*0250*/  MOV R2, R12 ;  /* 0x0000000c00027202 */ /* 0x000fe40000000f00 */
[----:B---3--:R-:W-:-:S03]  /*0260*/  IADD3 R13, PT, PT, RZ, -R11, RZ ;  /* 0x8000000bff0d7210 */ /* 0x008fc60007ffe0ff */
[----:B------:R-:W-:-:S04]  /*0270*/  IMAD.HI.U32 R3, R3, R6, RZ ;  /* 0x0000000603037227 */ /* 0x000fc800078e00ff */
[----:B------:R-:W-:Y:S01]  /*0280*/  IMAD R13, R13, R4, RZ ;  /* 0x000000040d0d7224 */ /* 0x000fe200078e02ff */
[----:B------:R-:W-:-:S03]  /*0290*/  IADD3 R3, PT, PT, -R3, RZ, RZ ;  /* 0x000000ff03037210 */ /* 0x000fc60007ffe1ff */
[----:B------:R-:W-:Y:S01]  /*02a0*/  IMAD.HI.U32 R10, R11, R13, R10 ;  /* 0x0000000d0b0a7227 */ /* 0x000fe200078e000a */
[----:B------:R-:W-:Y:S01]  /*02b0*/  MOV R13, R8 ;  /* 0x00000008000d7202 */ /* 0x000fe20000000f00 */
[----:B------:R-:W0:Y:S02]  /*02c0*/  LDC R11, c[0x0][0x39c] ;  /* 0x0000e700ff0b7b82 */ /* 0x000e240000000800 */
[----:B------:R-:W-:Y:S02]  /*02d0*/  IMAD R8, R7, R3, R6 ;  /* 0x0000000307087224 */ /* 0x000fe400078e0206 */
[----:B------:R-:W-:-:S03]  /*02e0*/  IMAD.HI.U32 R10, R10, R13, RZ ;  /* 0x0000000d0a0a7227 */ /* 0x000fc600078e00ff */
[----:B------:R-:W-:Y:S01]  /*02f0*/  ISETP.GE.U32.AND P0, PT, R8, R7, PT ;  /* 0x000000070800720c */ /* 0x000fe20003f06070 */
[----:B------:R-:W-:-:S05]  /*0300*/  IMAD R13, R10, R2, R13 ;  /* 0x000000020a0d7224 */ /* 0x000fca00078e020d */
[----:B------:R-:W-:-:S07]  /*0310*/  ISETP.GT.U32.AND P1, PT, R4, R13, PT ;  /* 0x0000000d0400720c */ /* 0x000fce0003f24070 */
[----:B------:R-:W-:-:S04]  /*0320*/  @P0 IADD3 R8, PT, PT, -R7, R8, RZ ;  /* 0x0000000807080210 */ /* 0x000fc80007ffe1ff */
[----:B------:R-:W-:Y:S02]  /*0330*/  ISETP.GE.U32.AND P0, PT, R8, R7, PT ;  /* 0x000000070800720c */ /* 0x000fe40003f06070 */
[----:B------:R-:W-:Y:S01]  /*0340*/  @!P1 IMAD.IADD R13, R13, 0x1, -R4 ;  /* 0x000000010d0d9824 */ /* 0x000fe200078e0a04 */
[----:B------:R-:W-:-:S04]  /*0350*/  ISETP.GE.AND P1, PT, R6, RZ, PT ;  /* 0x000000ff0600720c */ /* 0x000fc80003f26270 */
[----:B------:R-:W-:-:S06]  /*0360*/  ISETP.GT.U32.AND P2, PT, R4, R13, PT ;  /* 0x0000000d0400720c */ /* 0x000fcc0003f44070 */
[----:B------:R-:W-:-:S07]  /*0370*/  @P0 IMAD.IADD R8, R8, 0x1, -R7 ;  /* 0x0000000108080824 */ /* 0x000fce00078e0a07 */
[----:B------:R-:W-:Y:S02]  /*0380*/  @!P2 IADD3 R13, PT, PT, R13, -R4, RZ ;  /* 0x800000040d0da210 */ /* 0x000fe40007ffe0ff */
[----:B------:R-:W-:Y:S02]  /*0390*/  ISETP.NE.U32.AND P2, PT, R7, RZ, PT ;  /* 0x000000ff0700720c */ /* 0x000fe40003f45070 */
[----:B------:R-:W-:Y:S02]  /*03a0*/  @!P1 IADD3 R13, PT, PT, -R13, RZ, RZ ;  /* 0x000000ff0d0d9210 */ /* 0x000fe40007ffe1ff */
[----:B------:R-:W-:-:S09]  /*03b0*/  @!P3 LOP3.LUT R13, RZ, R9, RZ, 0x33, !PT ;  /* 0x00000009ff0db212 */ /* 0x000fd200078e33ff */
[----:B------:R-:W-:-:S04]  /*03c0*/  @!P2 LOP3.LUT R8, RZ, R7, RZ, 0x33, !PT ;  /* 0x00000007ff08a212 */ /* 0x000fc800078e33ff */
[----:B------:R-:W-:-:S04]  /*03d0*/  ISETP.NE.AND P0, PT, R8, R13, PT ;  /* 0x0000000d0800720c */ /* 0x000fc80003f05270 */
[----:B------:R-:W-:-:S04]  /*03e0*/  SEL R2, RZ, 0x1, P0 ;  /* 0x00000001ff027807 */ /* 0x000fc80000000000 */
[----:B0-----:R-:W-:-:S13]  /*03f0*/  ISETP.NE.AND P0, PT, R2, R11, PT ;  /* 0x0000000b0200720c */ /* 0x001fda0003f05270 */
[----:B------:R-:W-:Y:S05]  /*0400*/  @P0 BRA `(.L_x_3) ;  /* 0x00000008009c0947 */ /* 0x000fea0003800000 */
[C---:B------:R-:W-:Y:S01]  /*0410*/  ISETP.GE.U32.AND P1, PT, R0.reuse, 0x10, PT ;  /* 0x000000100000780c */ /* 0x040fe20003f26070 */
[-C--:B------:R-:W-:Y:S01]  /*0420*/  IMAD R10, R7, R0.reuse, RZ ;  /* 0x00000000070a7224 */ /* 0x080fe200078e02ff */
[----:B------:R-:W-:Y:S01]  /*0430*/  LOP3.LUT R24, R0, 0xf, RZ, 0xc0, !PT ;  /* 0x0000000f00187812 */ /* 0x000fe200078ec0ff */
[----:B------:R-:W-:Y:S01]  /*0440*/  IMAD R12, R9, R0, RZ ;  /* 0x00000000090c7224 */ /* 0x000fe200078e02ff */
[----:B------:R-:W-:Y:S01]  /*0450*/  MOV R15, RZ ;  /* 0x000000ff000f7202 */ /* 0x000fe20000000f00 */
[----:B------:R-:W-:Y:S01]  /*0460*/  IMAD.MOV.U32 R16, RZ, RZ, RZ ;  /* 0x000000ffff107224 */ /* 0x000fe200078e00ff */
[----:B------:R-:W-:-:S07]  /*0470*/  ISETP.NE.AND P0, PT, R24, RZ, PT ;  /* 0x000000ff1800720c */ /* 0x000fce0003f05270 */
[----:B------:R-:W-:Y:S06]  /*0480*/  @!P1 BRA `(.L_x_4) ;  /* 0x0000000400189947 */ /* 0x000fec0003800000 */
[----:B------:R-:W0:Y:S01]  /*0490*/  LDC.64 R2, c[0x0][0x380] ;  /* 0x0000e000ff027b82 */ /* 0x000e220000000a00 */
[----:B------:R-:W1:Y:S01]  /*04a0*/  LDCU.64 UR4, c[0x0][0x388] ;  /* 0x00007100ff0477ac */ /* 0x000e620008000a00 */
[----:B------:R-:W-:Y:S01]  /*04b0*/  LOP3.LUT R15, R0, 0x7ffffff0, RZ, 0xc0, !PT ;  /* 0x7ffffff0000f7812 */ /* 0x000fe200078ec0ff */
[----:B------:R-:W-:Y:S01]  /*04c0*/  IMAD.MOV.U32 R16, RZ, RZ, RZ ;  /* 0x000000ffff107224 */ /* 0x000fe200078e00ff */
[----:B------:R-:W-:Y:S02]  /*04d0*/  MOV R6, R12 ;  /* 0x0000000c00067202 */ /* 0x000fe40000000f00 */
[----:B------:R-:W-:Y:S01]  /*04e0*/  IADD3 R14, PT, PT, -R15, RZ, RZ ;  /* 0x000000ff0f0e7210 */ /* 0x000fe20007ffe1ff */
[----:B-1----:R-:W-:-:S04]  /*04f0*/  UIADD3 UR4, UP0, UPT, UR4, 0x20, URZ ;  /* 0x0000002004047890 */ /* 0x002fc8000ff1e0ff */
[----:B------:R-:W-:Y:S01]  /*0500*/  UIADD3.X UR5, UPT, UPT, URZ, UR5, URZ, UP0, !UPT ;  /* 0x00000005ff057290 */ /* 0x000fe200087fe4ff */
[----:B0-----:R-:W-:-:S03]  /*0510*/  IMAD.WIDE.U32 R2, R10, 0x4, R2 ;  /* 0x000000040a027825 */ /* 0x001fc600078e0002 */
[----:B------:R-:W-:-:S04]  /*0520*/  IADD3 R18, P1, PT, R2, 0x20, RZ ;  /* 0x0000002002127810 */ /* 0x000fc80007f3e0ff */
[----:B------:R-:W-:-:S09]  /*0530*/  IADD3.X R19, PT, PT, RZ, R3, RZ, P1, !PT ;  /* 0x00000003ff137210 */ /* 0x000fd20000ffe4ff */
.L_x_5:
[----:B------:R-:W-:Y:S01]  /*0540*/  MOV R3, UR5 ;  /* 0x0000000500037c02 */ /* 0x000fe20008000f00 */
[----:B------:R-:W-:Y:S01]  /*0550*/  IMAD.U32 R2, RZ, RZ, UR4 ;  /* 0x00000004ff027e24 */ /* 0x000fe2000f8e00ff */
[----:B------:R-:W-:Y:S01]  /*0560*/  MOV R4, R18 ;  /* 0x0000001200047202 */ /* 0x000fe20000000f00 */
[----:B------:R-:W-:Y:S02]  /*0570*/  IMAD.MOV.U32 R5, RZ, RZ, R19 ;  /* 0x000000ffff057224 */ /* 0x000fe400078e0013 */
[----:B------:R-:W-:-:S03]  /*0580*/  IMAD.WIDE R2, R6, 0x4, R2 ;  /* 0x0000000406027825 */ /* 0x000fc600078e0202 */
[----:B------:R-:W2:Y:S04]  /*0590*/  LDG.E R19, desc[UR6][R4.64+-0x20] ;  /* 0xffffe00604137981 */ /* 0x000ea8000c1e1900 */
[----:B------:R-:W2:Y:S04]  /*05a0*/  LDG.E R18, desc[UR6][R2.64+-0x20] ;  /* 0xffffe00602127981 */ /* 0x000ea8000c1e1900 */
[----:B------:R-:W3:Y:S04]  /*05b0*/  LDG.E R23, desc[UR6][R4.64+-0x1c] ;  /* 0xffffe40604177981 */ /* 0x000ee8000c1e1900 */
[----:B------:R-:W3:Y:S04]  /*05c0*/  LDG.E R26, desc[UR6][R2.64+-0x1c] ;  /* 0xffffe406021a7981 */ /* 0x000ee8000c1e1900 */
[----:B------:R-:W4:Y:S04]  /*05d0*/  LDG.E R20, desc[UR6][R4.64+-0x18] ;  /* 0xffffe80604147981 */ /* 0x000f28000c1e1900 */
[----:B------:R-:W4:Y:S04]  /*05e0*/  LDG.E R21, desc[UR6][R2.64+-0x18] ;  /* 0xffffe80602157981 */ /* 0x000f28000c1e1900 */
[----:B------:R-:W5:Y:S04]  /*05f0*/  LDG.E R17, desc[UR6][R4.64+-0x14] ;  /* 0xffffec0604117981 */ /* 0x000f68000c1e1900 */
[----:B------:R-:W5:Y:S04]  /*0600*/  LDG.E R22, desc[UR6][R2.64+-0x14] ;  /* 0xffffec0602167981 */ /* 0x000f68000c1e1900 */
[----:B------:R-:W5:Y:S01]  /*0610*/  LDG.E R25, desc[UR6][R2.64+-0x10] ;  /* 0xfffff00602197981 */ /* 0x000f62000c1e1900 */
[----:B--2---:R-:W-:-:S03]  /*0620*/  FFMA R18, R19, R18, R16 ;  /* 0x0000001213127223 */ /* 0x004fc60000000010 */
[----:B------:R-:W2:Y:S04]  /*0630*/  LDG.E R16, desc[UR6][R4.64+-0x10] ;  /* 0xfffff00604107981 */ /* 0x000ea8000c1e1900 */
[----:B------:R-:W2:Y:S01]  /*0640*/  LDG.E R19, desc[UR6][R2.64+-0xc] ;  /* 0xfffff40602137981 */ /* 0x000ea2000c1e1900 */
[----:B---3--:R-:W-:-:S03]  /*0650*/  FFMA R23, R23, R26, R18 ;  /* 0x0000001a17177223 */ /* 0x008fc60000000012 */
[----:B------:R-:W3:Y:S01]  /*0660*/  LDG.E R18, desc[UR6][R4.64+-0xc] ;  /* 0xfffff40604127981 */ /* 0x000ee2000c1e1900 */
[----:B----4-:R-:W-:-:S03]  /*0670*/  FFMA R26, R20, R21, R23 ;  /* 0x00000015141a7223 */ /* 0x010fc60000000017 */
[----:B------:R-:W4:Y:S04]  /*0680*/  LDG.E R20, desc[UR6][R4.64+-0x8] ;  /* 0xfffff80604147981 */ /* 0x000f28000c1e1900 */
[----:B------:R-:W4:Y:S01]  /*0690*/  LDG.E R21, desc[UR6][R2.64+-0x8] ;  /* 0xfffff80602157981 */ /* 0x000f22000c1e1900 */
[----:B-----5:R-:W-:-:S03]  /*06a0*/  FFMA R17, R17, R22, R26 ;  /* 0x0000001611117223 */ /* 0x020fc6000000001a */
[----:B------:R-:W5:Y:S04]  /*06b0*/  LDG.E R22, desc[UR6][R4.64+-0x4] ;  /* 0xfffffc0604167981 */ /* 0x000f68000c1e1900 */
[----:B------:R-:W5:Y:S04]  /*06c0*/  LDG.E R23, desc[UR6][R2.64+-0x4] ;  /* 0xfffffc0602177981 */ /* 0x000f68000c1e1900 */
[----:B------:R-:W5:Y:S01]  /*06d0*/  LDG.E R26, desc[UR6][R4.64+0x1c] ;  /* 0x00001c06041a7981 */ /* 0x000f62000c1e1900 */
[----:B--2---:R-:W-:-:S03]  /*06e0*/  FFMA R25, R16, R25, R17 ;  /* 0x0000001910197223 */ /* 0x004fc60000000011 */
[----:B------:R-:W2:Y:S04]  /*06f0*/  LDG.E R16, desc[UR6][R4.64] ;  /* 0x0000000604107981 */ /* 0x000ea8000c1e1900 */
[----:B------:R-:W2:Y:S01]  /*0700*/  LDG.E R17, desc[UR6][R2.64] ;  /* 0x0000000602117981 */ /* 0x000ea2000c1e1900 */
[----:B---3--:R-:W-:-:S03]  /*0710*/  FFMA R25, R18, R19, R25 ;  /* 0x0000001312197223 */ /* 0x008fc60000000019 */
[----:B------:R-:W3:Y:S04]  /*0720*/  LDG.E R18, desc[UR6][R4.64+0x4] ;  /* 0x0000040604127981 */ /* 0x000ee8000c1e1900 */
[----:B------:R-:W3:Y:S01]  /*0730*/  LDG.E R19, desc[UR6][R2.64+0x4] ;  /* 0x0000040602137981 */ /* 0x000ee2000c1e1900 */
[----:B----4-:R-:W-:-:S03]  /*0740*/  FFMA R25, R20, R21, R25 ;  /* 0x0000001514197223 */ /* 0x010fc60000000019 */
[----:B------:R-:W4:Y:S04]  /*0750*/  LDG.E R20, desc[UR6][R4.64+0x8] ;  /* 0x0000080604147981 */ /* 0x000f28000c1e1900 */
[----:B------:R-:W4:Y:S01]  /*0760*/  LDG.E R21, desc[UR6][R2.64+0x8] ;  /* 0x0000080602157981 */ /* 0x000f22000c1e1900 */
[----:B-----5:R-:W-:-:S03]  /*0770*/  FFMA R25, R22, R23, R25 ;  /* 0x0000001716197223 */ /* 0x020fc60000000019 */
        /* <DEDUP_REMOVED lines=10> */
[----:B------:R-:W4:Y:S04]  /*0820*/  LDG.E R21, desc[UR6][R2.64+0x18] ;  /* 0x0000180602157981 */ /* 0x000f28000c1e1900 */
[----:B------:R-:W4:Y:S01]  /*0830*/  LDG.E R25, desc[UR6][R2.64+0x1c] ;  /* 0x00001c0602197981 */ /* 0x000f22000c1e1900 */
[----:B------:R-:W-:Y:S01]  /*0840*/  IADD3 R14, PT, PT, R14, 0x10, RZ ;  /* 0x000000100e0e7810 */ /* 0x000fe20007ffe0ff */
[----:B-----5:R-:W-:-:S03]  /*0850*/  FFMA R23, R23, R22, R28 ;  /* 0x0000001617177223 */ /* 0x020fc6000000001c */
[----:B------:R-:W-:Y:S01]  /*0860*/  ISETP.NE.AND P1, PT, R14, RZ, PT ;  /* 0x000000ff0e00720c */ /* 0x000fe20003f25270 */
[----:B------:R-:W-:Y:S02]  /*0870*/  VIADD R6, R6, 0x10 ;  /* 0x0000001006067836 */ /* 0x000fe40000000000 */
[----:B--2---:R-:W-:-:S04]  /*0880*/  FFMA R17, R16, R17, R23 ;  /* 0x0000001110117223 */ /* 0x004fc80000000017 */
[----:B---3--:R-:W-:Y:S01]  /*0890*/  FFMA R17, R18, R19, R17 ;  /* 0x0000001312117223 */ /* 0x008fe20000000011 */
[----:B------:R-:W-:-:S04]  /*08a0*/  IADD3 R18, P2, PT, R4, 0x40, RZ ;  /* 0x0000004004127810 */ /* 0x000fc80007f5e0ff */
[----:B------:R-:W-:Y:S01]  /*08b0*/  IADD3.X R19, PT, PT, RZ, R5, RZ, P2, !PT ;  /* 0x00000005ff137210 */ /* 0x000fe200017fe4ff */
[----:B----4-:R-:W-:-:S04]  /*08c0*/  FFMA R17, R20, R21, R17 ;  /* 0x0000001514117223 */ /* 0x010fc80000000011 */
[----:B------:R-:W-:Y:S01]  /*08d0*/  FFMA R16, R26, R25, R17 ;  /* 0x000000191a107223 */ /* 0x000fe20000000011 */
[----:B------:R-:W-:Y:S06]  /*08e0*/  @P1 BRA `(.L_x_5) ;  /* 0xfffffffc00141947 */ /* 0x000fec000383ffff */
.L_x_4:
[----:B------:R-:W-:Y:S05]  /*08f0*/  @!P0 BRA `(.L_x_3) ;  /* 0x0000000400608947 */ /* 0x000fea0003800000 */
[----:B------:R-:W-:Y:S02]  /*0900*/  ISETP.GE.U32.AND P0, PT, R24, 0x8, PT ;  /* 0x000000081800780c */ /* 0x000fe40003f06070 */
[----:B------:R-:W-:-:S04]  /*0910*/  LOP3.LUT R22, R0, 0x7, RZ, 0xc0, !PT ;  /* 0x0000000700167812 */ /* 0x000fc800078ec0ff */
[----:B------:R-:W-:-:S07]  /*0920*/  ISETP.NE.AND P1, PT, R22, RZ, PT ;  /* 0x000000ff1600720c */ /* 0x000fce0003f25270 */
[----:B------:R-:W-:Y:S06]  /*0930*/  @!P0 BRA `(.L_x_6) ;  /* 0x0000000000908947 */ /* 0x000fec0003800000 */
[----:B------:R-:W0:Y:S01]  /*0940*/  LDC.64 R2, c[0x0][0x380] ;  /* 0x0000e000ff027b82 */ /* 0x000e220000000a00 */
[-C--:B------:R-:W-:Y:S01]  /*0950*/  IADD3 R21, PT, PT, R10, R15.reuse, RZ ;  /* 0x0000000f0a157210 */ /* 0x080fe20007ffe0ff */
[----:B------:R-:W1:Y:S01]  /*0960*/  LDCU.64 UR4, c[0x0][0x380] ;  /* 0x00007000ff0477ac */ /* 0x000e620008000a00 */
[----:B------:R-:W-:-:S05]  /*0970*/  IADD3 R17, PT, PT, R12, R15, RZ ;  /* 0x0000000f0c117210 */ /* 0x000fca0007ffe0ff */
[----:B------:R-:W2:Y:S01]  /*0980*/  LDC.64 R4, c[0x0][0x388] ;  /* 0x0000e200ff047b82 */ /* 0x000ea20000000a00 */
[----:B0-----:R-:W-:-:S05]  /*0990*/  IMAD.WIDE.U32 R20, R21, 0x4, R2 ;  /* 0x0000000415147825 */ /* 0x001fca00078e0002 */
[----:B------:R-:W3:Y:S01]  /*09a0*/  LDG.E R23, desc[UR6][R20.64] ;  /* 0x0000000614177981 */ /* 0x000ee2000c1e1900 */
[----:B--2---:R-:W-:-:S05]  /*09b0*/  IMAD.WIDE R4, R17, 0x4, R4 ;  /* 0x0000000411047825 */ /* 0x004fca00078e0204 */
[----:B------:R-:W3:Y:S01]  /*09c0*/  LDG.E R24, desc[UR6][R4.64] ;  /* 0x0000000604187981 */ /* 0x000ee2000c1e1900 */
[----:B------:R-:W-:-:S03]  /*09d0*/  IADD3 R3, P0, PT, R10, R15, RZ ;  /* 0x0000000f0a037210 */ /* 0x000fc60007f1e0ff */
[----:B------:R-:W2:Y:S02]  /*09e0*/  LDG.E R14, desc[UR6][R4.64+0x8] ;  /* 0x00000806040e7981 */ /* 0x000ea4000c1e1900 */
[----:B------:R-:W-:Y:S01]  /*09f0*/  IMAD.X R6, RZ, RZ, RZ, P0 ;  /* 0x000000ffff067224 */ /* 0x000fe200000e06ff */
[C---:B-1----:R-:W-:Y:S01]  /*0a00*/  LEA R2, P0, R3.reuse, UR4, 0x2 ;  /* 0x0000000403027c11 */ /* 0x042fe2000f8010ff */
[----:B------:R-:W4:Y:S03]  /*0a10*/  LDG.E R18, desc[UR6][R4.64+0xc] ;  /* 0x00000c0604127981 */ /* 0x000f26000c1e1900 */
[----:B------:R-:W-:Y:S01]  /*0a20*/  LEA.HI.X R3, R3, UR5, R6, 0x2, P0 ;  /* 0x0000000503037c11 */ /* 0x000fe200080f1406 */
[----:B------:R-:W5:Y:S04]  /*0a30*/  LDG.E R29, desc[UR6][R4.64+0x14] ;  /* 0x00001406041d7981 */ /* 0x000f68000c1e1900 */
[----:B------:R-:W2:Y:S04]  /*0a40*/  LDG.E R6, desc[UR6][R4.64+0x4] ;  /* 0x0000040604067981 */ /* 0x000ea8000c1e1900 */
[----:B------:R-:W2:Y:S04]  /*0a50*/  LDG.E R17, desc[UR6][R2.64+0x4] ;  /* 0x0000040602117981 */ /* 0x000ea8000c1e1900 */
[----:B------:R-:W4:Y:S04]  /*0a60*/  LDG.E R19, desc[UR6][R2.64+0x8] ;  /* 0x0000080602137981 */ /* 0x000f28000c1e1900 */
[----:B------:R-:W5:Y:S04]  /*0a70*/  LDG.E R21, desc[UR6][R2.64+0xc] ;  /* 0x00000c0602157981 */ /* 0x000f68000c1e1900 */
[----:B------:R-:W5:Y:S04]  /*0a80*/  LDG.E R20, desc[UR6][R2.64+0x14] ;  /* 0x0000140602147981 */ /* 0x000f68000c1e1900 */
[----:B------:R-:W5:Y:S04]  /*0a90*/  LDG.E R27, desc[UR6][R4.64+0x18] ;  /* 0x00001806041b7981 */ /* 0x000f68000c1e1900 */
[----:B------:R-:W5:Y:S04]  /*0aa0*/  LDG.E R25, desc[UR6][R2.64+0x1c] ;  /* 0x00001c0602197981 */ /* 0x000f68000c1e1900 */
[----:B------:R-:W5:Y:S01]  /*0ab0*/  LDG.E R26, desc[UR6][R4.64+0x1c] ;  /* 0x00001c06041a7981 */ /* 0x000f62000c1e1900 */
[----:B---3--:R-:W-:-:S03]  /*0ac0*/  FFMA R28, R23, R24, R16 ;  /* 0x00000018171c7223 */ /* 0x008fc60000000010 */
[----:B------:R-:W3:Y:S04]  /*0ad0*/  LDG.E R24, desc[UR6][R4.64+0x10] ;  /* 0x0000100604187981 */ /* 0x000ee8000c1e1900 */
[----:B------:R-:W3:Y:S04]  /*0ae0*/  LDG.E R23, desc[UR6][R2.64+0x10] ;  /* 0x0000100602177981 */ /* 0x000ee8000c1e1900 */
[----:B------:R-:W3:Y:S01]  /*0af0*/  LDG.E R16, desc[UR6][R2.64+0x18] ;  /* 0x0000180602107981 */ /* 0x000ee2000c1e1900 */
[----:B--2---:R-:W-:-:S04]  /*0b00*/  FFMA R6, R17, R6, R28 ;  /* 0x0000000611067223 */ /* 0x004fc8000000001c */
[----:B----4-:R-:W-:-:S04]  /*0b10*/  FFMA R6, R19, R14, R6 ;  /* 0x0000000e13067223 */ /* 0x010fc80000000006 */
[----:B-----5:R-:W-:Y:S01]  /*0b20*/  FFMA R6, R21, R18, R6 ;  /* 0x0000001215067223 */ /* 0x020fe20000000006 */
[----:B------:R-:W-:-:S03]  /*0b30*/  IADD3 R15, PT, PT, R15, 0x8, RZ ;  /* 0x000000080f0f7810 */ /* 0x000fc60007ffe0ff */
[----:B---3--:R-:W-:-:S04]  /*0b40*/  FFMA R23, R23, R24, R6 ;  /* 0x0000001817177223 */ /* 0x008fc80000000006 */
[----:B------:R-:W-:-:S04]  /*0b50*/  FFMA R23, R20, R29, R23 ;  /* 0x0000001d14177223 */ /* 0x000fc80000000017 */
[----:B------:R-:W-:-:S04]  /*0b60*/  FFMA R16, R16, R27, R23 ;  /* 0x0000001b10107223 */ /* 0x000fc80000000017 */
[----:B------:R-:W-:-:S07]  /*0b70*/  FFMA R16, R25, R26, R16 ;  /* 0x0000001a19107223 */ /* 0x000fce0000000010 */
.L_x_6:
[----:B------:R-:W-:Y:S05]  /*0b80*/  @!P1 BRA `(.L_x_3) ;  /* 0x0000000000bc9947 */ /* 0x000fea0003800000 */
[----:B------:R-:W-:Y:S02]  /*0b90*/  ISETP.GE.U32.AND P0, PT, R22, 0x4, PT ;  /* 0x000000041600780c */ /* 0x000fe40003f06070 */
[----:B------:R-:W-:-:S04]  /*0ba0*/  LOP3.LUT R6, R0, 0x3, RZ, 0xc0, !PT ;  /* 0x0000000300067812 */ /* 0x000fc800078ec0ff */
[----:B------:R-:W-:-:S07]  /*0bb0*/  ISETP.NE.AND P1, PT, R6, RZ, PT ;  /* 0x000000ff0600720c */ /* 0x000fce0003f25270 */
[----:B------:R-:W-:Y:S06]  /*0bc0*/  @!P0 BRA `(.L_x_7) ;  /* 0x0000000000608947 */ /* 0x000fec0003800000 */
[----:B------:R-:W0:Y:S01]  /*0bd0*/  LDC.64 R4, c[0x0][0x380] ;  /* 0x0000e000ff047b82 */ /* 0x000e220000000a00 */
[----:B------:R-:W1:Y:S01]  /*0be0*/  LDCU.64 UR4, c[0x0][0x380] ;  /* 0x00007000ff0477ac */ /* 0x000e620008000a00 */
[-C--:B------:R-:W-:Y:S01]  /*0bf0*/  IADD3 R3, PT, PT, R10, R15.reuse, RZ ;  /* 0x0000000f0a037210 */ /* 0x080fe20007ffe0ff */
[----:B------:R-:W-:Y:S01]  /*0c00*/  IMAD.IADD R17, R12, 0x1, R15 ;  /* 0x000000010c117824 */ /* 0x000fe200078e020f */
[----:B------:R-:W-:-:S04]  /*0c10*/  IADD3 R14, P0, PT, R10, R15, RZ ;  /* 0x0000000f0a0e7210 */ /* 0x000fc80007f1e0ff */
[----:B------:R-:W2:Y:S01]  /*0c20*/  LDC.64 R18, c[0x0][0x388] ;  /* 0x0000e200ff127b82 */ /* 0x000ea20000000a00 */
[----:B0-----:R-:W-:Y:S01]  /*0c30*/  IMAD.WIDE.U32 R4, R3, 0x4, R4 ;  /* 0x0000000403047825 */ /* 0x001fe200078e0004 */
[----:B------:R-:W-:Y:S02]  /*0c40*/  IADD3.X R3, PT, PT, RZ, RZ, RZ, P0, !PT ;  /* 0x000000ffff037210 */ /* 0x000fe400007fe4ff */
[----:B-1----:R-:W-:-:S03]  /*0c50*/  LEA R2, P0, R14, UR4, 0x2 ;  /* 0x000000040e027c11 */ /* 0x002fc6000f8010ff */
[----:B------:R-:W3:Y:S01]  /*0c60*/  LDG.E R5, desc[UR6][R4.64] ;  /* 0x0000000604057981 */ /* 0x000ee2000c1e1900 */
[----:B------:R-:W-:Y:S01]  /*0c70*/  LEA.HI.X R3, R14, UR5, R3, 0x2, P0 ;  /* 0x000000050e037c11 */ /* 0x000fe200080f1403 */
[----:B--2---:R-:W-:-:S04]  /*0c80*/  IMAD.WIDE R18, R17, 0x4, R18 ;  /* 0x0000000411127825 */ /* 0x004fc800078e0212 */
[----:B------:R-:W2:Y:S04]  /*0c90*/  LDG.E R17, desc[UR6][R2.64+0x4] ;  /* 0x0000040602117981 */ /* 0x000ea8000c1e1900 */
[----:B------:R-:W3:Y:S04]  /*0ca0*/  LDG.E R14, desc[UR6][R18.64] ;  /* 0x00000006120e7981 */ /* 0x000ee8000c1e1900 */
[----:B------:R-:W2:Y:S04]  /*0cb0*/  LDG.E R20, desc[UR6][R18.64+0x4] ;  /* 0x0000040612147981 */ /* 0x000ea8000c1e1900 */
[----:B------:R-:W4:Y:S04]  /*0cc0*/  LDG.E R22, desc[UR6][R18.64+0x8] ;  /* 0x0000080612167981 */ /* 0x000f28000c1e1900 */
[----:B------:R-:W4:Y:S04]  /*0cd0*/  LDG.E R21, desc[UR6][R2.64+0x8] ;  /* 0x0000080602157981 */ /* 0x000f28000c1e1900 */
[----:B------:R-:W5:Y:S04]  /*0ce0*/  LDG.E R23, desc[UR6][R2.64+0xc] ;  /* 0x00000c0602177981 */ /* 0x000f68000c1e1900 */
[----:B------:R-:W5:Y:S01]  /*0cf0*/  LDG.E R24, desc[UR6][R18.64+0xc] ;  /* 0x00000c0612187981 */ /* 0x000f62000c1e1900 */
[----:B------:R-:W-:Y:S01]  /*0d00*/  IADD3 R15, PT, PT, R15, 0x4, RZ ;  /* 0x000000040f0f7810 */ /* 0x000fe20007ffe0ff */
[----:B---3--:R-:W-:-:S04]  /*0d10*/  FFMA R14, R5, R14, R16 ;  /* 0x0000000e050e7223 */ /* 0x008fc80000000010 */
[----:B--2---:R-:W-:-:S04]  /*0d20*/  FFMA R14, R17, R20, R14 ;  /* 0x00000014110e7223 */ /* 0x004fc8000000000e */
[----:B----4-:R-:W-:-:S04]  /*0d30*/  FFMA R14, R21, R22, R14 ;  /* 0x00000016150e7223 */ /* 0x010fc8000000000e */
[----:B-----5:R-:W-:-:S07]  /*0d40*/  FFMA R16, R23, R24, R14 ;  /* 0x0000001817107223 */ /* 0x020fce000000000e */
.L_x_7:
[----:B------:R-:W-:Y:S05]  /*0d50*/  @!P1 BRA `(.L_x_3) ;  /* 0x0000000000489947 */ /* 0x000fea0003800000 */
[----:B------:R-:W0:Y:S01]  /*0d60*/  LDC.64 R4, c[0x0][0x380] ;  /* 0x0000e000ff047b82 */ /* 0x000e220000000a00 */
[----:B------:R-:W-:Y:S02]  /*0d70*/  IMAD.IADD R17, R10, 0x1, R15 ;  /* 0x000000010a117824 */ /* 0x000fe400078e020f */
[----:B------:R-:W-:-:S05]  /*0d80*/  IMAD.MOV R6, RZ, RZ, -R6 ;  /* 0x000000ffff067224 */ /* 0x000fca00078e0a06 */
[----:B------:R-:W1:Y:S01]  /*0d90*/  LDC.64 R2, c[0x0][0x388] ;  /* 0x0000e200ff027b82 */ /* 0x000e620000000a00 */
[----:B0-----:R-:W-:Y:S01]  /*0da0*/  IMAD.WIDE.U32 R4, R17, 0x4, R4 ;  /* 0x0000000411047825 */ /* 0x001fe200078e0004 */
[----:B------:R-:W-:-:S04]  /*0db0*/  IADD3 R17, PT, PT, R12, R15, RZ ;  /* 0x0000000f0c117210 */ /* 0x000fc80007ffe0ff */
[----:B------:R-:W-:-:S07]  /*0dc0*/  MOV R19, R5 ;  /* 0x0000000500137202 */ /* 0x000fce0000000f00 */
.L_x_8:
[----:B-1----:R-:W-:Y:S01]  /*0dd0*/  IMAD.WIDE R14, R17, 0x4, R2 ;  /* 0x00000004110e7825 */ /* 0x002fe200078e0202 */
[----:B------:R-:W-:-:S05]  /*0de0*/  MOV R5, R19 ;  /* 0x0000001300057202 */ /* 0x000fca0000000f00 */
[----:B------:R-:W2:Y:S04]  /*0df0*/  LDG.E R14, desc[UR6][R14.64] ;  /* 0x000000060e0e7981 */ /* 0x000ea8000c1e1900 */
[----:B------:R0:W2:Y:S01]  /*0e00*/  LDG.E R5, desc[UR6][R4.64] ;  /* 0x0000000604057981 */ /* 0x0000a2000c1e1900 */
[----:B------:R-:W-:Y:S01]  /*0e10*/  IADD3 R6, PT, PT, R6, 0x1, RZ ;  /* 0x0000000106067810 */ /* 0x000fe20007ffe0ff */
[----:B------:R-:W-:-:S03]  /*0e20*/  VIADD R17, R17, 0x1 ;  /* 0x0000000111117836 */ /* 0x000fc60000000000 */
[----:B------:R-:W-:Y:S02]  /*0e30*/  ISETP.NE.AND P0, PT, R6, RZ, PT ;  /* 0x000000ff0600720c */ /* 0x000fe40003f05270 */
[----:B0-----:R-:W-:-:S04]  /*0e40*/  IADD3 R4, P1, PT, R4, 0x4, RZ ;  /* 0x0000000404047810 */ /* 0x001fc80007f3e0ff */
[----:B------:R-:W-:Y:S01]  /*0e50*/  IADD3.X R19, PT, PT, RZ, R19, RZ, P1, !PT ;  /* 0x00000013ff137210 */ /* 0x000fe20000ffe4ff */
[----:B--2---:R-:W-:-:S06]  /*0e60*/  FFMA R16, R5, R14, R16 ;  /* 0x0000000e05107223 */ /* 0x004fcc0000000010 */
[----:B------:R-:W-:Y:S05]  /*0e70*/  @P0 BRA `(.L_x_8) ;  /* 0xfffffffc00d40947 */ /* 0x000fea000383ffff */
.L_x_3:
[----:B------:R-:W-:Y:S05]  /*0e80*/  BSYNC.RECONVERGENT B1 ;  /* 0x0000000000017941 */ /* 0x000fea0003800200 */
.L_x_2:
[----:B------:R-:W-:-:S04]  /*0e90*/  ISETP.NE.AND P0, PT, R8, R13, PT ;  /* 0x0000000d0800720c */ /* 0x000fc80003f05270 */
[----:B------:R-:W-:-:S13]  /*0ea0*/  ISETP.NE.OR P0, PT, R8, R11, !P0 ;  /* 0x0000000b0800720c */ /* 0x000fda0004705670 */
[----:B------:R-:W-:Y:S05]  /*0eb0*/  @P0 BRA `(.L_x_1) ;  /* 0x00000008008c0947 */ /* 0x000fea0003800000 */
[C---:B------:R-:W-:Y:S01]  /*0ec0*/  ISETP.GE.U32.AND P1, PT, R0.reuse, 0x10, PT ;  /* 0x000000100000780c */ /* 0x040fe20003f26070 */
[----:B------:R-:W-:Y:S01]  /*0ed0*/  HFMA2 R11, -RZ, RZ, 0, 0 ;  /* 0x00000000ff0b7431 */ /* 0x000fe200000001ff */
[----:B------:R-:W-:Y:S01]  /*0ee0*/  LOP3.LUT R23, R0, 0xf, RZ, 0xc0, !PT ;  /* 0x0000000f00177812 */ /* 0x000fe200078ec0ff */
[-C--:B------:R-:W-:Y:S02]  /*0ef0*/  IMAD R6, R7, R0.reuse, RZ ;  /* 0x0000000007067224 */ /* 0x080fe400078e02ff */
[----:B------:R-:W-:Y:S01]  /*0f00*/  IMAD R8, R9, R0, RZ ;  /* 0x0000000009087224 */ /* 0x000fe200078e02ff */
[----:B------:R-:W-:-:S07]  /*0f10*/  ISETP.NE.AND P0, PT, R23, RZ, PT ;  /* 0x000000ff1700720c */ /* 0x000fce0003f05270 */
[----:B------:R-:W-:Y:S06]  /*0f20*/  @!P1 BRA `(.L_x_9) ;  /* 0x00000004000c9947 */ /* 0x000fec0003800000 */
[----:B------:R-:W0:Y:S01]  /*0f30*/  LDC.64 R2, c[0x0][0x380] ;  /* 0x0000e000ff027b82 */ /* 0x000e220000000a00 */
[----:B------:R-:W1:Y:S01]  /*0f40*/  LDCU.64 UR4, c[0x0][0x388] ;  /* 0x00007100ff0477ac */ /* 0x000e620008000a00 */
[----:B------:R-:W-:Y:S02]  /*0f50*/  LOP3.LUT R11, R0, 0x7ffffff0, RZ, 0xc0, !PT ;  /* 0x7ffffff0000b7812 */ /* 0x000fe400078ec0ff */
[----:B------:R-:W-:Y:S02]  /*0f60*/  MOV R10, R8 ;  /* 0x00000008000a7202 */ /* 0x000fe40000000f00 */
[----:B------:R-:W-:Y:S01]  /*0f70*/  IADD3 R12, PT, PT, -R11, RZ, RZ ;  /* 0x000000ff0b0c7210 */ /* 0x000fe20007ffe1ff */
[----:B-1----:R-:W-:-:S04]  /*0f80*/  UIADD3 UR4, UP0, UPT, UR4, 0x20, URZ ;  /* 0x0000002004047890 */ /* 0x002fc8000ff1e0ff */
[----:B------:R-:W-:Y:S01]  /*0f90*/  UIADD3.X UR5, UPT, UPT, URZ, UR5, URZ, UP0, !UPT ;  /* 0x00000005ff057290 */ /* 0x000fe200087fe4ff */
[----:B0-----:R-:W-:-:S03]  /*0fa0*/  IMAD.WIDE.U32 R2, R6, 0x4, R2 ;  /* 0x0000000406027825 */ /* 0x001fc600078e0002 */
[----:B------:R-:W-:-:S05]  /*0fb0*/  IADD3 R4, P1, PT, R2, 0x20, RZ ;  /* 0x0000002002047810 */ /* 0x000fca0007f3e0ff */
[----:B------:R-:W-:-:S08]  /*0fc0*/  IMAD.X R5, RZ, RZ, R3, P1 ;  /* 0x000000ffff057224 */ /* 0x000fd000008e0603 */
.L_x_10:
[----:B------:R-:W-:Y:S01]  /*0fd0*/  MOV R2, UR4 ;  /* 0x0000000400027c02 */ /* 0x000fe20008000f00 */
[----:B------:R-:W-:Y:S01]  /*0fe0*/  IMAD.U32 R3, RZ, RZ, UR5 ;  /* 0x00000005ff037e24 */ /* 0x000fe2000f8e00ff */
[----:B------:R-:W2:Y:S03]  /*0ff0*/  LDG.E R15, desc[UR6][R4.64+-0x20] ;  /* 0xffffe006040f7981 */ /* 0x000ea6000c1e1900 */
[----:B------:R-:W-:Y:S01]  /*1000*/  IMAD.WIDE R2, R10, 0x4, R2 ;  /* 0x000000040a027825 */ /* 0x000fe200078e0202 */
[----:B------:R-:W3:Y:S04]  /*1010*/  LDG.E R18, desc[UR6][R4.64+-0x1c] ;  /* 0xffffe40604127981 */ /* 0x000ee8000c1e1900 */
[----:B------:R-:W2:Y:S04]  /*1020*/  LDG.E R17, desc[UR6][R2.64+-0x20] ;  /* 0xffffe00602117981 */ /* 0x000ea8000c1e1900 */
[----:B------:R-:W3:Y:S04]  /*1030*/  LDG.E R26, desc[UR6][R2.64+-0x1c] ;  /* 0xffffe406021a7981 */ /* 0x000ee8000c1e1900 */
[----:B------:R-:W4:Y:S04]  /*1040*/  LDG.E R14, desc[UR6][R4.64+-0x18] ;  /* 0xffffe806040e7981 */ /* 0x000f28000c1e1900 */
[----:B------:R-:W4:Y:S04]  /*1050*/  LDG.E R13, desc[UR6][R2.64+-0x18] ;  /* 0xffffe806020d7981 */ /* 0x000f28000c1e1900 */
[----:B------:R-:W5:Y:S04]  /*1060*/  LDG.E R19, desc[UR6][R4.64+-0x14] ;  /* 0xffffec0604137981 */ /* 0x000f68000c1e1900 */
[----:B------:R-:W5:Y:S04]  /*1070*/  LDG.E R20, desc[UR6][R2.64+-0x14] ;  /* 0xffffec0602147981 */ /* 0x000f68000c1e1900 */
[----:B------:R-:W5:Y:S04]  /*1080*/  LDG.E R21, desc[UR6][R4.64+-0x10] ;  /* 0xfffff00604157981 */ /* 0x000f68000c1e1900 */
[----:B------:R-:W5:Y:S04]  /*1090*/  LDG.E R22, desc[UR6][R2.64+-0x10] ;  /* 0xfffff00602167981 */ /* 0x000f68000c1e1900 */
[----:B------:R-:W5:Y:S04]  /*10a0*/  LDG.E R24, desc[UR6][R4.64+-0xc] ;  /* 0xfffff40604187981 */ /* 0x000f68000c1e1900 */
[----:B------:R-:W5:Y:S04]  /*10b0*/  LDG.E R25, desc[UR6][R2.64+-0xc] ;  /* 0xfffff40602197981 */ /* 0x000f68000c1e1900 */
[----:B------:R-:W5:Y:S01]  /*10c0*/  LDG.E R27, desc[UR6][R2.64+0x1c] ;  /* 0x00001c06021b7981 */ /* 0x000f62000c1e1900 */
[----:B--2---:R-:W-:-:S03]  /*10d0*/  FFMA R15, R15, R17, R16 ;  /* 0x000000110f0f7223 */ /* 0x004fc60000000010 */
[----:B------:R-:W2:Y:S01]  /*10e0*/  LDG.E R17, desc[UR6][R4.64+-0x8] ;  /* 0xfffff80604117981 */ /* 0x000ea2000c1e1900 */
[----:B---3--:R-:W-:-:S03]  /*10f0*/  FFMA R15, R18, R26, R15 ;  /* 0x0000001a120f7223 */ /* 0x008fc6000000000f */
[----:B------:R-:W2:Y:S04]  /*1100*/  LDG.E R18, desc[UR6][R2.64+-0x8] ;  /* 0xfffff80602127981 */ /* 0x000ea8000c1e1900 */
[----:B------:R-:W3:Y:S01]  /*1110*/  LDG.E R16, desc[UR6][R2.64] ;  /* 0x0000000602107981 */ /* 0x000ee2000c1e1900 */
[----:B----4-:R-:W-:-:S03]  /*1120*/  FFMA R26, R14, R13, R15 ;  /* 0x0000000d0e1a7223 */ /* 0x010fc6000000000f */
[----:B------:R-:W4:Y:S04]  /*1130*/  LDG.E R13, desc[UR6][R4.64+-0x4] ;  /* 0xfffffc06040d7981 */ /* 0x000f28000c1e1900 */
[----:B------:R-:W4:Y:S04]  /*1140*/  LDG.E R14, desc[UR6][R2.64+-0x4] ;  /* 0xfffffc06020e7981 */ /* 0x000f28000c1e1900 */
[----:B------:R-:W3:Y:S01]  /*1150*/  LDG.E R15, desc[UR6][R4.64] ;  /* 0x00000006040f7981 */ /* 0x000ee2000c1e1900 */
[----:B-----5:R-:W-:-:S03]  /*1160*/  FFMA R20, R19, R20, R26 ;  /* 0x0000001413147223 */ /* 0x020fc6000000001a */
[----:B------:R-:W5:Y:S01]  /*1170*/  LDG.E R19, desc[UR6][R2.64+0x4] ;  /* 0x0000040602137981 */ /* 0x000f62000c1e1900 */
[----:B------:R-:W-:-:S03]  /*1180*/  FFMA R21, R21, R22, R20 ;  /* 0x0000001615157223 */ /* 0x000fc60000000014 */
[----:B------:R-:W5:Y:S04]  /*1190*/  LDG.E R20, desc[UR6][R4.64+0x4] ;  /* 0x0000040604147981 */ /* 0x000f68000c1e1900 */
[----:B------:R-:W5:Y:S01]  /*11a0*/  LDG.E R22, desc[UR6][R4.64+0x8] ;  /* 0x0000080604167981 */ /* 0x000f62000c1e1900 */
[----:B------:R-:W-:-:S03]  /*11b0*/  FFMA R24, R24, R25, R21 ;  /* 0x0000001918187223 */ /* 0x000fc60000000015 */
[----:B------:R-:W5:Y:S04]  /*11c0*/  LDG.E R21, desc[UR6][R2.64+0x8] ;  /* 0x0000080602157981 */ /* 0x000f68000c1e1900 */
[----:B------:R-:W5:Y:S04]  /*11d0*/  LDG.E R25, desc[UR6][R2.64+0x14] ;  /* 0x0000140602197981 */ /* 0x000f68000c1e1900 */
[----:B------:R-:W5:Y:S01]  /*11e0*/  LDG.E R26, desc[UR6][R4.64+0x1c] ;  /* 0x00001c06041a7981 */ /* 0x000f62000c1e1900 */
[----:B--2---:R-:W-:-:S03]  /*11f0*/  FFMA R24, R17, R18, R24 ;  /* 0x0000001211187223 */ /* 0x004fc60000000018 */
[----:B------:R-:W2:Y:S04]  /*1200*/  LDG.E R17, desc[UR6][R4.64+0xc] ;  /* 0x00000c0604117981 */ /* 0x000ea8000c1e1900 */
[----:B------:R-:W2:Y:S01]  /*1210*/  LDG.E R18, desc[UR6][R2.64+0xc] ;  /* 0x00000c0602127981 */ /* 0x000ea2000c1e1900 */
[----:B----4-:R-:W-:-:S03]  /*1220*/  FFMA R24, R13, R14, R24 ;  /* 0x0000000e0d187223 */ /* 0x010fc60000000018 */
[----:B------:R-:W4:Y:S04]  /*1230*/  LDG.E R13, desc[UR6][R4.64+0x10] ;  /* 0x00001006040d7981 */ /* 0x000f28000c1e1900 */
[----:B------:R-:W4:Y:S01]  /*1240*/  LDG.E R14, desc[UR6][R2.64+0x10] ;  /* 0x00001006020e7981 */ /* 0x000f22000c1e1900 */
[----:B---3--:R-:W-:-:S03]  /*1250*/  FFMA R29, R15, R16, R24 ;  /* 0x000000100f1d7223 */ /* 0x008fc60000000018 */
[----:B------:R-:W3:Y:S04]  /*1260*/  LDG.E R24, desc[UR6][R4.64+0x14] ;  /* 0x0000140604187981 */ /* 0x000ee8000c1e1900 */
[----:B------:R0:W3:Y:S04]  /*1270*/  LDG.E R16, desc[UR6][R4.64+0x18] ;  /* 0x0000180604107981 */ /* 0x0000e8000c1e1900 */
[----:B------:R-:W3:Y:S01]  /*1280*/  LDG.E R15, desc[UR6][R2.64+0x18] ;  /* 0x00001806020f7981 */ /* 0x000ee2000c1e1900 */
[----:B-----5:R-:W-:Y:S01]  /*1290*/  FFMA R19, R20, R19, R29 ;  /* 0x0000001314137223 */ /* 0x020fe2000000001d */
[----:B------:R-:W-:-:S03]  /*12a0*/  IADD3 R12, PT, PT, R12, 0x10, RZ ;  /* 0x000000100c0c7810 */ /* 0x000fc60007ffe0ff */
[----:B------:R-:W-:Y:S01]  /*12b0*/  FFMA R22, R22, R21, R19 ;  /* 0x0000001516167223 */ /* 0x000fe20000000013 */
[----:B------:R-:W-:Y:S02]  /*12c0*/  ISETP.NE.AND P1, PT, R12, RZ, PT ;  /* 0x000000ff0c00720c */ /* 0x000fe40003f25270 */
[----:B0-----:R-:W-:Y:S02]  /*12d0*/  IADD3 R4, P2, PT, R4, 0x40, RZ ;  /* 0x0000004004047810 */ /* 0x001fe40007f5e0ff */
[----:B------:R-:W-:Y:S02]  /*12e0*/  IADD3 R10, PT, PT, R10, 0x10, RZ ;  /* 0x000000100a0a7810 */ /* 0x000fe40007ffe0ff */
[----:B------:R-:W-:Y:S01]  /*12f0*/  IADD3.X R5, PT, PT, RZ, R5, RZ, P2, !PT ;  /* 0x00000005ff057210 */ /* 0x000fe200017fe4ff */
[----:B--2---:R-:W-:-:S04]  /*1300*/  FFMA R18, R17, R18, R22 ;  /* 0x0000001211127223 */ /* 0x004fc80000000016 */
[----:B----4-:R-:W-:-:S04]  /*1310*/  FFMA R13, R13, R14, R18 ;  /* 0x0000000e0d0d7223 */ /* 0x010fc80000000012 */
[----:B---3--:R-:W-:-:S04]  /*1320*/  FFMA R13, R24, R25, R13 ;  /* 0x00000019180d7223 */ /* 0x008fc8000000000d */
[----:B------:R-:W-:-:S04]  /*1330*/  FFMA R13, R16, R15, R13 ;  /* 0x0000000f100d7223 */ /* 0x000fc8000000000d */
[----:B------:R-:W-:Y:S01]  /*1340*/  FFMA R16, R26, R27, R13 ;  /* 0x0000001b1a107223 */ /* 0x000fe2000000000d */
[----:B------:R-:W-:Y:S06]  /*1350*/  @P1 BRA `(.L_x_10) ;  /* 0xfffffffc001c1947 */ /* 0x000fec000383ffff */
.L_x_9:
[----:B------:R-:W-:Y:S05]  /*1360*/  @!P0 BRA `(.L_x_1) ;  /* 0x0000000400608947 */ /* 0x000fea0003800000 */
[----:B------:R-:W-:Y:S02]  /*1370*/  ISETP.GE.U32.AND P0, PT, R23, 0x8, PT ;  /* 0x000000081700780c */ /* 0x000fe40003f06070 */
[----:B------:R-:W-:-:S04]  /*1380*/  LOP3.LUT R24, R0, 0x7, RZ, 0xc0, !PT ;  /* 0x0000000700187812 */ /* 0x000fc800078ec0ff */
[----:B------:R-:W-:-:S07]  /*1390*/  ISETP.NE.AND P1, PT, R24, RZ, PT ;  /* 0x000000ff1800720c */ /* 0x000fce0003f25270 */
[----:B------:R-:W-:Y:S06]  /*13a0*/  @!P0 BRA `(.L_x_11) ;  /* 0x0000000000908947 */ /* 0x000fec0003800000 */
[----:B------:R-:W0:Y:S01]  /*13b0*/  LDC.64 R22, c[0x0][0x380] ;  /* 0x0000e000ff167b82 */ /* 0x000e220000000a00 */
[----:B------:R-:W1:Y:S01]  /*13c0*/  LDCU.64 UR4, c[0x0][0x380] ;  /* 0x00007000ff0477ac */ /* 0x000e620008000a00 */
[C---:B------:R-:W-:Y:S01]  /*13d0*/  IMAD.IADD R3, R6.reuse, 0x1, R11 ;  /* 0x0000000106037824 */ /* 0x040fe200078e020b */
[-C--:B------:R-:W-:Y:S02]  /*13e0*/  IADD3 R10, P0, PT, R6, R11.reuse, RZ ;  /* 0x0000000b060a7210 */ /* 0x080fe40007f1e0ff */
[----:B------:R-:W-:-:S03]  /*13f0*/  IADD3 R13, PT, PT, R8, R11, RZ ;  /* 0x0000000b080d7210 */ /* 0x000fc60007ffe0ff */
[----:B------:R-:W2:Y:S01]  /*1400*/  LDC.64 R4, c[0x0][0x388] ;  /* 0x0000e200ff047b82 */ /* 0x000ea20000000a00 */
[----:B0-----:R-:W-:Y:S01]  /*1410*/  IMAD.WIDE.U32 R22, R3, 0x4, R22 ;  /* 0x0000000403167825 */ /* 0x001fe200078e0016 */
[----:B------:R-:W-:Y:S02]  /*1420*/  IADD3.X R3, PT, PT, RZ, RZ, RZ, P0, !PT ;  /* 0x000000ffff037210 */ /* 0x000fe400007fe4ff */
[C---:B-1----:R-:W-:Y:S02]  /*1430*/  LEA R2, P0, R10.reuse, UR4, 0x2 ;  /* 0x000000040a027c11 */ /* 0x042fe4000f8010ff */
[----:B------:R-:W3:Y:S02]  /*1440*/  LDG.E R25, desc[UR6][R22.64] ;  /* 0x0000000616197981 */ /* 0x000ee4000c1e1900 */
        /* <DEDUP_REMOVED lines=16> */
[----:B------:R-:W5:Y:S01]  /*1550*/  LDG.E R22, desc[UR6][R4.64+0x1c] ;  /* 0x00001c0604167981 */ /* 0x000f62000c1e1900 */
[----:B------:R-:W-:Y:S01]  /*1560*/  IADD3 R11, PT, PT, R11, 0x8, RZ ;  /* 0x000000080b0b7810 */ /* 0x000fe20007ffe0ff */
[----:B---3--:R-:W-:-:S04]  /*1570*/  FFMA R25, R25, R26, R16 ;  /* 0x0000001a19197223 */ /* 0x008fc80000000010 */
[----:B--2---:R-:W-:-:S04]  /*1580*/  FFMA R28, R28, R27, R25 ;  /* 0x0000001b1c1c7223 */ /* 0x004fc80000000019 */
[----:B----4-:R-:W-:-:S04]  /*1590*/  FFMA R20, R19, R20, R28 ;  /* 0x0000001413147223 */ /* 0x010fc8000000001c */
[----:B-----5:R-:W-:-:S04]  /*15a0*/  FFMA R17, R17, R18, R20 ;  /* 0x0000001211117223 */ /* 0x020fc80000000014 */
[----:B------:R-:W-:-:S04]  /*15b0*/  FFMA R15, R14, R15, R17 ;  /* 0x0000000f0e0f7223 */ /* 0x000fc80000000011 */
[----:B------:R-:W-:-:S04]  /*15c0*/  FFMA R13, R12, R13, R15 ;  /* 0x0000000d0c0d7223 */ /* 0x000fc8000000000f */
[----:B------:R-:W-:-:S04]  /*15d0*/  FFMA R10, R10, R23, R13 ;  /* 0x000000170a0a7223 */ /* 0x000fc8000000000d */
[----:B------:R-:W-:-:S07]  /*15e0*/  FFMA R16, R21, R22, R10 ;  /* 0x0000001615107223 */ /* 0x000fce000000000a */
.L_x_11:
        /* <DEDUP_REMOVED lines=29> */
.L_x_12:
[----:B------:R-:W-:Y:S05]  /*17c0*/  @!P1 BRA `(.L_x_1) ;  /* 0x0000000000489947 */ /* 0x000fea0003800000 */
[----:B------:R-:W0:Y:S01]  /*17d0*/  LDC.64 R12, c[0x0][0x380] ;  /* 0x0000e000ff0c7b82 */ /* 0x000e220000000a00 */
[----:B------:R-:W-:Y:S01]  /*17e0*/  IMAD.IADD R5, R6, 0x1, R11 ;  /* 0x0000000106057824 */ /* 0x000fe200078e020b */
[----:B------:R-:W-:Y:S02]  /*17f0*/  IADD3 R15, PT, PT, R8, R11, RZ ;  /* 0x0000000b080f7210 */ /* 0x000fe40007ffe0ff */
[----:B------:R-:W-:-:S04]  /*1800*/  IADD3 R6, PT, PT, -R4, RZ, RZ ;  /* 0x000000ff04067210 */ /* 0x000fc80007ffe1ff */
[----:B------:R-:W1:Y:S01]  /*1810*/  LDC.64 R2, c[0x0][0x388] ;  /* 0x0000e200ff027b82 */ /* 0x000e620000000a00 */
[----:B0-----:R-:W-:-:S07]  /*1820*/  IMAD.WIDE.U32 R12, R5, 0x4, R12 ;  /* 0x00000004050c7825 */ /* 0x001fce00078e000c */
.L_x_13:
[----:B-1----:R-:W-:Y:S01]  /*1830*/  IMAD.WIDE R4, R15, 0x4, R2 ;  /* 0x000000040f047825 */ /* 0x002fe200078e0202 */
[----:B------:R-:W-:-:S03]  /*1840*/  MOV R10, R12 ;  /* 0x0000000c000a7202 */ /* 0x000fc60000000f00 */
[----:B------:R-:W-:Y:S02]  /*1850*/  IMAD.MOV.U32 R11, RZ, RZ, R13 ;  /* 0x000000ffff0b7224 */ /* 0x000fe400078e000d */
[----:B------:R-:W2:Y:S04]  /*1860*/  LDG.E R4, desc[UR6][R4.64] ;  /* 0x0000000604047981 */ /* 0x000ea8000c1e1900 */
[----:B------:R-:W2:Y:S01]  /*1870*/  LDG.E R11, desc[UR6][R10.64] ;  /* 0x000000060a0b7981 */ /* 0x000ea2000c1e1900 */
[----:B------:R-:W-:Y:S02]  /*1880*/  IADD3 R6, PT, PT, R6, 0x1, RZ ;  /* 0x0000000106067810 */ /* 0x000fe40007ffe0ff */
[----:B------:R-:W-:Y:S02]  /*1890*/  IADD3 R12, P1, PT, R12, 0x4, RZ ;  /* 0x000000040c0c7810 */ /* 0x000fe40007f3e0ff */
[----:B------:R-:W-:-:S02]  /*18a0*/  ISETP.NE.AND P0, PT, R6, RZ, PT ;  /* 0x000000ff0600720c */ /* 0x000fc40003f05270 */
[----:B------:R-:W-:Y:S02]  /*18b0*/  IADD3 R15, PT, PT, R15, 0x1, RZ ;  /* 0x000000010f0f7810 */ /* 0x000fe40007ffe0ff */
[----:B------:R-:W-:Y:S01]  /*18c0*/  IADD3.X R13, PT, PT, RZ, R13, RZ, P1, !PT ;  /* 0x0000000dff0d7210 */ /* 0x000fe20000ffe4ff */
[----:B--2---:R-:W-:-:S08]  /*18d0*/  FFMA R16, R11, R4, R16 ;  /* 0x000000040b107223 */ /* 0x004fd00000000010 */
[----:B------:R-:W-:Y:S05]  /*18e0*/  @P0 BRA `(.L_x_13) ;  /* 0xfffffffc00d00947 */ /* 0x000fea000383ffff */
.L_x_1:
[----:B------:R-:W-:Y:S05]  /*18f0*/  BSYNC.RECONVERGENT B0 ;  /* 0x0000000000007941 */ /* 0x000fea0003800200 */
.L_x_0:
[----:B------:R-:W0:Y:S01]  /*1900*/  LDC.64 R2, c[0x0][0x390] ;  /* 0x0000e400ff027b82 */ /* 0x000e220000000a00 */
[----:B------:R-:W-:-:S04]  /*1910*/  IMAD R7, R7, R0, R9 ;  /* 0x0000000007077224 */ /* 0x000fc800078e0209 */
[----:B0-----:R-:W-:-:S05]  /*1920*/  IMAD.WIDE R2, R7, 0x4, R2 ;  /* 0x0000000407027825 */ /* 0x001fca00078e0202 */
[----:B------:R-:W-:Y:S01]  /*1930*/  STG.E desc[UR6][R2.64], R16 ;  /* 0x0000001002007986 */ /* 0x000fe2000c101906 */
[----:B------:R-:W-:Y:S05]  /*1940*/  EXIT ;  /* 0x000000000000794d */ /* 0x000fea0003800000 */
.L_x_14:
[----:B------:R-:W-:-:S00]  /*1950*/  BRA `(.L_x_14) ;  /* 0xfffffffc00fc7947 */ /* 0x000fc0000383ffff */
[----:B------:R-:W-:-:S00]  /*1960*/  NOP ;  /* 0x0000000000007918 */ /* 0x000fc00000000000 */
        /* <DEDUP_REMOVED lines=9> */
.L_x_21:


//--------------------- .text._Z7mat_mulPfS_S_i   --------------------------
	.section	.text._Z7mat_mulPfS_S_i,"ax",@progbits
	.align	128
        .global         _Z7mat_mulPfS_S_i
        .type           _Z7mat_mulPfS_S_i,@function
        .size           _Z7mat_mulPfS_S_i,(.L_x_22 - _Z7mat_mulPfS_S_i)
        .other          _Z7mat_mulPfS_S_i,@"STO_CUDA_ENTRY STV_DEFAULT"
_Z7mat_mulPfS_S_i:
.text._Z7mat_mulPfS_S_i:
[----:B------:R-:W-:Y:S01]  /*0000*/  LDC R1, c[0x0][0x37c] ;  /* 0x0000df00ff017b82 */ /* 0x000fe20000000800 */
[----:B------:R-:W0:Y:S07]  /*0010*/  S2R R3, SR_TID.Y ;  /* 0x0000000000037919 */ /* 0x000e2e0000002200 */
[----:B------:R-:W0:Y:S01]  /*0020*/  LDC R0, c[0x0][0x364] ;  /* 0x0000d900ff007b82 */ /* 0x000e220000000800 */
[----:B------:R-:W1:Y:S01]  /*0030*/  LDCU UR18, c[0x0][0x398] ;  /* 0x00007300ff1277ac */ /* 0x000e620008000800 */
[----:B------:R-:W-:Y:S01]  /*0040*/  BSSY.RECONVERGENT B0, `(.L_x_15) ;  /* 0x00000a7000007945 */ /* 0x000fe20003800200 */
[----:B------:R-:W2:Y:S01]  /*0050*/  S2R R2, SR_TID.X ;  /* 0x0000000000027919 */ /* 0x000ea20000002100 */
[----:B------:R-:W-:Y:S01]  /*0060*/  HFMA2 R12, -RZ, RZ, 0, 0 ;  /* 0x00000000ff0c7431 */ /* 0x000fe200000001ff */
[----:B------:R-:W3:Y:S03]  /*0070*/  LDCU.64 UR16, c[0x0][0x358] ;  /* 0x00006b00ff1077ac */ /* 0x000ee60008000a00 */
[----:B------:R-:W0:Y:S08]  /*0080*/  S2UR UR4, SR_CTAID.Y ;  /* 0x00000000000479c3 */ /* 0x000e300000002600 */
[----:B------:R-:W2:Y:S01]  /*0090*/  S2UR UR5, SR_CTAID.X ;  /* 0x00000000000579c3 */ /* 0x000ea20000002500 */
[----:B-1----:R-:W-:-:S07]  /*00a0*/  UISETP.GE.AND UP0, UPT, UR18, 0x1, UPT ;  /* 0x000000011200788c */ /* 0x002fce000bf06270 */
[----:B------:R-:W2:Y:S01]  /*00b0*/  LDC R13, c[0x0][0x360] ;  /* 0x0000d800ff0d7b82 */ /* 0x000ea20000000800 */
[----:B------:R-:W-:Y:S01]  /*00c0*/  PLOP3.LUT P0, PT, PT, PT, UP0, 0x80, 0x8 ;  /* 0x000000000008781c */ /* 0x000fe20003f0f008 */
[----:B0-----:R-:W-:Y:S02]  /*00d0*/  IMAD R0, R0, UR4, R3 ;  /* 0x0000000400007c24 */ /* 0x001fe4000f8e0203 */
[----:B--2---:R-:W-:-:S05]  /*00e0*/  IMAD R13, R13, UR5, R2 ;  /* 0x000000050d0d7c24 */ /* 0x004fca000f8e0202 */
[----:B------:R-:W-:-:S04]  /*00f0*/  VIMNMX R2, PT, PT, R0, R13, !PT ;  /* 0x0000000d00027248 */ /* 0x000fc80007fe0100 */
[----:B------:R-:W-:-:S13]  /*0100*/  ISETP.GE.OR P0, PT, R2, UR18, !P0 ;  /* 0x0000001202007c0c */ /* 0x000fda000c706670 */
[----:B---3--:R-:W-:Y:S05]  /*0110*/  @P0 BRA `(.L_x_16) ;  /* 0x0000000800640947 */ /* 0x008fea0003800000 */
[----:B------:R-:W-:Y:S02]  /*0120*/  UISETP.GE.U32.AND UP1, UPT, UR18, 0x8, UPT ;  /* 0x000000081200788c */ /* 0x000fe4000bf26070 */
[----:B------:R-:W-:Y:S01]  /*0130*/  IMAD R5, R0, UR18, RZ ;  /* 0x0000001200057c24 */ /* 0x000fe2000f8e02ff */
[----:B------:R-:W-:Y:S01]  /*0140*/  ULOP3.LUT UR19, UR18, 0x7, URZ, 0xc0, !UPT ;  /* 0x0000000712137892 */ /* 0x000fe2000f8ec0ff */
[----:B------:R-:W-:Y:S01]  /*0150*/  MOV R12, RZ ;  /* 0x000000ff000c7202 */ /* 0x000fe20000000f00 */
[----:B------:R-:W-:Y:S02]  /*0160*/  UMOV UR4, URZ ;  /* 0x000000ff00047c82 */ /* 0x000fe40008000000 */
[----:B------:R-:W-:Y:S02]  /*0170*/  UISETP.NE.AND UP0, UPT, UR19, URZ, UPT ;  /* 0x000000ff1300728c */ /* 0x000fe4000bf05270 */
[----:B------:R-:W-:Y:S09]  /*0180*/  BRA.U !UP1, `(.L_x_17) ;  /* 0x0000000509087547 */ /* 0x000ff2000b800000 */
[----:B------:R-:W0:Y:S01]  /*0190*/  LDCU.128 UR20, c[0x0][0x380] ;  /* 0x00007000ff1477ac */ /* 0x000e220008000c00 */
[----:B------:R-:W-:Y:S02]  /*01a0*/  MOV R12, RZ ;  /* 0x000000ff000c7202 */ /* 0x000fe40000000f00 */
[----:B------:R-:W-:Y:S01]  /*01b0*/  MOV R14, R13 ;  /* 0x0000000d000e7202 */ /* 0x000fe20000000f00 */
[----:B------:R-:W-:-:S04]  /*01c0*/  ULOP3.LUT UR4, UR18, 0x7ffffff8, URZ, 0xc0, !UPT ;  /* 0x7ffffff812047892 */ /* 0x000fc8000f8ec0ff */
[----:B------:R-:W-:Y:S01]  /*01d0*/  UIADD3 UR5, UPT, UPT, -UR4, URZ, URZ ;  /* 0x000000ff04057290 */ /* 0x000fe2000fffe1ff */
[----:B0-----:R-:W-:Y:S01]  /*01e0*/  MOV R2, UR20 ;  /* 0x0000001400027c02 */ /* 0x001fe20008000f00 */
[----:B------:R-:W-:Y:S01]  /*01f0*/  UIMAD.WIDE.U32 UR6, UR18, 0xc, UR22 ;  /* 0x0000000c120678a5 */ /* 0x000fe2000f8e0016 */
[----:B------:R-:W-:Y:S01]  /*0200*/  MOV R3, UR21 ;  /* 0x0000001500037c02 */ /* 0x000fe20008000f00 */
[----:B------:R-:W-:Y:S02]  /*0210*/  UIMAD.WIDE.U32 UR8, UR18, 0x10, UR22 ;  /* 0x00000010120878a5 */ /* 0x000fe4000f8e0016 */
[----:B------:R-:W-:Y:S01]  /*0220*/  UIMAD.WIDE.U32 UR10, UR18, 0x14, UR22 ;  /* 0x00000014120a78a5 */ /* 0x000fe2000f8e0016 */
[----:B------:R-:W-:Y:S01]  /*0230*/  IMAD.WIDE.U32 R2, R5, 0x4, R2 ;  /* 0x0000000405027825 */ /* 0x000fe200078e0002 */
[----:B------:R-:W-:Y:S02]  /*0240*/  UIMAD.WIDE.U32 UR12, UR18, 0x18, UR22 ;  /* 0x00000018120c78a5 */ /* 0x000fe4000f8e0016 */
[----:B------:R-:W-:Y:S01]  /*0250*/  UIMAD.WIDE.U32 UR14, UR18, 0x1c, UR22 ;  /* 0x0000001c120e78a5 */ /* 0x000fe2000f8e0016 */
[----:B------:R-:W-:-:S04]  /*0260*/  IADD3 R2, P0, PT, R2, 0x10, RZ ;  /* 0x0000001002027810 */ /* 0x000fc80007f1e0ff */
[----:B------:R-:W-:-:S09]  /*0270*/  IADD3.X R3, PT, PT, RZ, R3, RZ, P0, !PT ;  /* 0x00000003ff037210 */ /* 0x000fd200007fe4ff */
.L_x_18:
[----:B------:R-:W-:Y:S01]  /*0280*/  UIMAD.WIDE.U32 UR24, UR18, 0x4, UR22 ;  /* 0x00000004121878a5 */ /* 0x000fe2000f8e0016 */
[----:B------:R-:W-:Y:S01]  /*0290*/  IMAD.MOV.U32 R23, RZ, RZ, 0x4 ;  /* 0x00000004ff177424 */ /* 0x000fe200078e00ff */
[----:B------:R-:W-:Y:S01]  /*02a0*/  UIMAD.WIDE.U32 UR20, UR18, 0x8, UR22 ;  /* 0x00000008121478a5 */ /* 0x000fe2000f8e0016 */
[----:B------:R-:W-:Y:S01]  /*02b0*/  HFMA2 R11, -RZ, RZ, 0, 2.384185791015625e-07 ;  /* 0x00000004ff0b7431 */ /* 0x000fe200000001ff */
[----:B------:R-:W2:Y:S01]  /*02c0*/  LDG.E R21, desc[UR16][R2.64+-0x10] ;  /* 0xfffff01002157981 */ /* 0x000ea2000c1e1900 */
[----:B------:R-:W-:Y:S01]  /*02d0*/  IMAD.WIDE R22, R14, R23, UR22 ;  /* 0x000000160e167e25 */ /* 0x000fe2000f8e0217 */
[----:B------:R-:W-:Y:S02]  /*02e0*/  MOV R8, UR24 ;  /* 0x0000001800087c02 */ /* 0x000fe40008000f00 */
[----:B------:R-:W-:Y:S01]  /*02f0*/  MOV R9, UR25 ;  /* 0x0000001900097c02 */ /* 0x000fe20008000f00 */
[----:B------:R-:W3:Y:S01]  /*0300*/  LDG.E R19, desc[UR16][R2.64+-0xc] ;  /* 0xfffff41002137981 */ /* 0x000ee2000c1e1900 */
[----:B------:R-:W-:-:S02]  /*0310*/  MOV R24, UR20 ;  /* 0x0000001400187c02 */ /* 0x000fc40008000f00 */
[----:B------:R-:W-:Y:S01]  /*0320*/  MOV R25, UR21 ;  /* 0x0000001500197c02 */ /* 0x000fe20008000f00 */
[C---:B------:R-:W-:Y:S01]  /*0330*/  IMAD.WIDE R8, R14.reuse, 0x4, R8 ;  /* 0x000000040e087825 */ /* 0x040fe200078e0208 */
[----:B------:R-:W2:Y:S03]  /*0340*/  LDG.E R22, desc[UR16][R22.64] ;  /* 0x0000001016167981 */ /* 0x000ea6000c1e1900 */
[C---:B------:R-:W-:Y:S01]  /*0350*/  IMAD.WIDE R24, R14.reuse, 0x4, R24 ;  /* 0x000000040e187825 */ /* 0x040fe200078e0218 */
[----:B------:R0:W3:Y:S03]  /*0360*/  LDG.E R20, desc[UR16][R8.64] ;  /* 0x0000001008147981 */ /* 0x0000e6000c1e1900 */
[----:B------:R-:W-:Y:S01]  /*0370*/  IMAD.MOV.U32 R5, RZ, RZ, 0x4 ;  /* 0x00000004ff057424 */ /* 0x000fe200078e00ff */
[----:B------:R-:W4:Y:S01]  /*0380*/  LDG.E R18, desc[UR16][R24.64] ;  /* 0x0000001018127981 */ /* 0x000f22000c1e1900 */
[----:B------:R-:W-:Y:S01]  /*0390*/  IMAD.WIDE R10, R14, R11, UR6 ;  /* 0x000000060e0a7e25 */ /* 0x000fe2000f8e020b */
[----:B------:R-:W-:-:S02]  /*03a0*/  MOV R7, 0x4 ;  /* 0x0000000400077802 */ /* 0x000fc40000000f00 */
[----:B------:R-:W4:Y:S01]  /*03b0*/  LDG.E R17, desc[UR16][R2.64+-0x8] ;  /* 0xfffff81002117981 */ /* 0x000f22000c1e1900 */
[----:B0-----:R-:W-:Y:S02]  /*03c0*/  HFMA2 R9, -RZ, RZ, 0, 2.384185791015625e-07 ;  /* 0x00000004ff097431 */ /* 0x001fe400000001ff */
[C---:B------:R-:W-:Y:S01]  /*03d0*/  IMAD.WIDE R4, R14.reuse, R5, UR8 ;  /* 0x000000080e047e25 */ /* 0x040fe2000f8e0205 */
[----:B------:R0:W5:Y:S04]  /*03e0*/  LDG.E R16, desc[UR16][R10.64] ;  /* 0x000000100a107981 */ /* 0x000168000c1e1900 */
[----:B------:R-:W5:Y:S01]  /*03f0*/  LDG.E R15, desc[UR16][R2.64+-0x4] ;  /* 0xfffffc10020f7981 */ /* 0x000f62000c1e1900 */
[----:B------:R-:W-:Y:S01]  /*0400*/  IMAD.WIDE R6, R14, R7, UR10 ;  /* 0x0000000a0e067e25 */ /* 0x000fe2000f8e0207 */
[----:B------:R-:W-:-:S02]  /*0410*/  MOV R27, 0x4 ;  /* 0x00000004001b7802 */ /* 0x000fc40000000f00 */
[----:B------:R1:W5:Y:S01]  /*0420*/  LDG.E R4, desc[UR16][R4.64] ;  /* 0x0000001004047981 */ /* 0x000362000c1e1900 */
[----:B------:R-:W-:-:S03]  /*0430*/  IMAD.WIDE R8, R14, R9, UR12 ;  /* 0x0000000c0e087e25 */ /* 0x000fc6000f8e0209 */
[----:B------:R-:W5:Y:S01]  /*0440*/  LDG.E R23, desc[UR16][R2.64] ;  /* 0x0000001002177981 */ /* 0x000f62000c1e1900 */
[----:B0-----:R-:W-:-:S03]  /*0450*/  IMAD.WIDE R10, R14, R27, UR14 ;  /* 0x0000000e0e0a7e25 */ /* 0x001fc6000f8e021b */
[----:B------:R-:W5:Y:S04]  /*0460*/  LDG.E R7, desc[UR16][R6.64] ;  /* 0x0000001006077981 */ /* 0x000f68000c1e1900 */
[----:B------:R-:W5:Y:S04]  /*0470*/  LDG.E R24, desc[UR16][R2.64+0x4] ;  /* 0x0000041002187981 */ /* 0x000f68000c1e1900 */
[----:B------:R-:W5:Y:S04]  /*0480*/  LDG.E R8, desc[UR16][R8.64] ;  /* 0x0000001008087981 */ /* 0x000f68000c1e1900 */
[----:B------:R-:W5:Y:S04]  /*0490*/  LDG.E R25, desc[UR16][R2.64+0x8] ;  /* 0x0000081002197981 */ /* 0x000f68000c1e1900 */
[----:B------:R-:W5:Y:S04]  /*04a0*/  LDG.E R10, desc[UR16][R10.64] ;  /* 0x000000100a0a7981 */ /* 0x000f68000c1e1900 */
[----:B------:R0:W5:Y:S01]  /*04b0*/  LDG.E R27, desc[UR16][R2.64+0xc] ;  /* 0x00000c10021b7981 */ /* 0x000162000c1e1900 */
[----:B------:R-:W-:-:S04]  /*04c0*/  UIADD3 UR5, UPT, UPT, UR5, 0x8, URZ ;  /* 0x0000000805057890 */ /* 0x000fc8000fffe0ff */
[----:B------:R-:W-:Y:S01]  /*04d0*/  UISETP.NE.AND UP1, UPT, UR5, URZ, UPT ;  /* 0x000000ff0500728c */ /* 0x000fe2000bf25270 */
[----:B-1----:R-:W-:Y:S02]  /*04e0*/  MOV R5, UR18 ;  /* 0x0000001200057c02 */ /* 0x002fe40008000f00 */
[----:B0-----:R-:W-:-:S03]  /*04f0*/  IADD3 R2, P0, PT, R2, 0x20, RZ ;  /* 0x0000002002027810 */ /* 0x001fc60007f1e0ff */
[----:B------:R-:W-:Y:S01]  /*0500*/  IMAD R14, R5, 0x8, R14 ;  /* 0x00000008050e7824 */ /* 0x000fe200078e020e */
[----:B------:R-:W-:Y:S01]  /*0510*/  IADD3.X R3, PT, PT, RZ, R3, RZ, P0, !PT ;  /* 0x00000003ff037210 */ /* 0x000fe200007fe4ff */
[----:B--2---:R-:W-:-:S04]  /*0520*/  FFMA R22, R21, R22, R12 ;  /* 0x0000001615167223 */ /* 0x004fc8000000000c */
[----:B---3--:R-:W-:-:S04]  /*0530*/  FFMA R20, R19, R20, R22 ;  /* 0x0000001413147223 */ /* 0x008fc80000000016 */
[----:B----4-:R-:W-:-:S04]  /*0540*/  FFMA R18, R17, R18, R20 ;  /* 0x0000001211127223 */ /* 0x010fc80000000014 */
[----:B-----5:R-:W-:-:S04]  /*0550*/  FFMA R16, R15, R16, R18 ;  /* 0x000000100f107223 */ /* 0x020fc80000000012 */
[----:B------:R-:W-:-:S04]  /*0560*/  FFMA R23, R23, R4, R16 ;  /* 0x0000000417177223 */ /* 0x000fc80000000010 */
[----:B------:R-:W-:-:S04]  /*0570*/  FFMA R24, R24, R7, R23 ;  /* 0x0000000718187223 */ /* 0x000fc80000000017 */
[----:B------:R-:W-:-:S04]  /*0580*/  FFMA R8, R25, R8, R24 ;  /* 0x0000000819087223 */ /* 0x000fc80000000018 */
[----:B------:R-:W-:Y:S01]  /*0590*/  FFMA R12, R27, R10, R8 ;  /* 0x0000000a1b0c7223 */ /* 0x000fe20000000008 */
[----:B------:R-:W-:Y:S06]  /*05a0*/  BRA.U UP1, `(.L_x_18) ;  /* 0xfffffffd01347547 */ /* 0x000fec000b83ffff */
.L_x_17:
[----:B------:R-:W-:Y:S05]  /*05b0*/  BRA.U !UP0, `(.L_x_16) ;  /* 0x00000005083c7547 */ /* 0x000fea000b800000 */
[----:B------:R-:W-:Y:S01]  /*05c0*/  UISETP.GE.U32.AND UP0, UPT, UR19, 0x4, UPT ;  /* 0x000000041300788c */ /* 0x000fe2000bf06070 */
[----:B------:R-:W-:Y:S01]  /*05d0*/  IMAD R2, R0, UR18, RZ ;  /* 0x0000001200027c24 */ /* 0x000fe2000f8e02ff */
[----:B------:R-:W-:-:S04]  /*05e0*/  ULOP3.LUT UR5, UR18, 0x3, URZ, 0xc0, !UPT ;  /* 0x0000000312057892 */ /* 0x000fc8000f8ec0ff */
[----:B------:R-:W-:-:S03]  /*05f0*/  UISETP.NE.AND UP1, UPT, UR5, URZ, UPT ;  /* 0x000000ff0500728c */ /* 0x000fc6000bf25270 */
[----:B------:R-:W-:Y:S08]  /*0600*/  BRA.U !UP0, `(.L_x_19) ;  /* 0x00000001087c7547 */ /* 0x000ff0000b800000 */
[----:B------:R-:W0:Y:S01]  /*0610*/  LDC.64 R6, c[0x0][0x388] ;  /* 0x0000e200ff067b82 */ /* 0x000e220000000a00 */
[----:B------:R-:W1:Y:S01]  /*0620*/  LDCU.64 UR6, c[0x0][0x380] ;  /* 0x00007000ff0677ac */ /* 0x000e620008000a00 */
[----:B------:R-:W-:Y:S02]  /*0630*/  MOV R4, UR4 ;  /* 0x0000000400047c02 */ /* 0x000fe40008000f00 */
[----:B------:R-:W-:Y:S02]  /*0640*/  IADD3 R3, PT, PT, R2, UR4, RZ ;  /* 0x0000000402037c10 */ /* 0x000fe4000fffe0ff */
[----:B------:R-:W-:Y:S01]  /*0650*/  MOV R11, UR18 ;  /* 0x00000012000b7c02 */ /* 0x000fe20008000f00 */
[----:B------:R-:W-:Y:S01]  /*0660*/  IMAD R5, R4, UR18, R13 ;  /* 0x0000001204057c24 */ /* 0x000fe2000f8e020d */
[----:B------:R-:W2:Y:S01]  /*0670*/  LDC.64 R8, c[0x0][0x380] ;  /* 0x0000e000ff087b82 */ /* 0x000ea20000000a00 */
[----:B------:R-:W-:Y:S02]  /*0680*/  IADD3 R14, P0, PT, R2, UR4, RZ ;  /* 0x00000004020e7c10 */ /* 0x000fe4000ff1e0ff */
[----:B------:R-:W-:Y:S01]  /*0690*/  MOV R15, UR18 ;  /* 0x00000012000f7c02 */ /* 0x000fe20008000f00 */
[----:B0-----:R-:W-:-:S04]  /*06a0*/  IMAD.WIDE R6, R5, 0x4, R6 ;  /* 0x0000000405067825 */ /* 0x001fc800078e0206 */
[----:B------:R-:W-:Y:S01]  /*06b0*/  IMAD.WIDE.U32 R10, R11, 0x4, R6 ;  /* 0x000000040b0a7825 */ /* 0x000fe200078e0006 */
[----:B------:R-:W-:Y:S01]  /*06c0*/  MOV R17, UR18 ;  /* 0x0000001200117c02 */ /* 0x000fe20008000f00 */
[----:B------:R-:W3:Y:S02]  /*06d0*/  LDG.E R6, desc[UR16][R6.64] ;  /* 0x0000001006067981 */ /* 0x000ee4000c1e1900 */
[----:B--2---:R-:W-:Y:S01]  /*06e0*/  IMAD.WIDE.U32 R8, R3, 0x4, R8 ;  /* 0x0000000403087825 */ /* 0x004fe200078e0008 */
[----:B------:R-:W-:Y:S02]  /*06f0*/  IADD3.X R3, PT, PT, RZ, RZ, RZ, P0, !PT ;  /* 0x000000ffff037210 */ /* 0x000fe400007fe4ff */
[----:B-1----:R-:W-:-:S03]  /*0700*/  LEA R4, P0, R14, UR6, 0x2 ;  /* 0x000000060e047c11 */ /* 0x002fc6000f8010ff */
[----:B------:R-:W3:Y:S01]  /*0710*/  LDG.E R9, desc[UR16][R8.64] ;  /* 0x0000001008097981 */ /* 0x000ee2000c1e1900 */
[----:B------:R-:W-:Y:S01]  /*0720*/  LEA.HI.X R5, R14, UR7, R3, 0x2, P0 ;  /* 0x000000070e057c11 */ /* 0x000fe200080f1403 */
[----:B------:R-:W-:Y:S02]  /*0730*/  IMAD.WIDE.U32 R14, R15, 0x4, R10 ;  /* 0x000000040f0e7825 */ /* 0x000fe400078e000a */
[----:B------:R-:W2:Y:S04]  /*0740*/  LDG.E R3, desc[UR16][R10.64] ;  /* 0x000000100a037981 */ /* 0x000ea8000c1e1900 */
[----:B------:R-:W2:Y:S01]  /*0750*/  LDG.E R18, desc[UR16][R4.64+0x4] ;  /* 0x0000041004127981 */ /* 0x000ea2000c1e1900 */
[----:B------:R-:W-:-:S03]  /*0760*/  IMAD.WIDE.U32 R16, R17, 0x4, R14 ;  /* 0x0000000411107825 */ /* 0x000fc600078e000e */
[----:B------:R-:W4:Y:S04]  /*0770*/  LDG.E R19, desc[UR16][R14.64] ;  /* 0x000000100e137981 */ /* 0x000f28000c1e1900 */
[----:B------:R-:W4:Y:S04]  /*0780*/  LDG.E R20, desc[UR16][R4.64+0x8] ;  /* 0x0000081004147981 */ /* 0x000f28000c1e1900 */
[----:B------:R-:W5:Y:S04]  /*0790*/  LDG.E R22, desc[UR16][R4.64+0xc] ;  /* 0x00000c1004167981 */ /* 0x000f68000c1e1900 */
[----:B------:R-:W5:Y:S01]  /*07a0*/  LDG.E R16, desc[UR16][R16.64] ;  /* 0x0000001010107981 */ /* 0x000f62000c1e1900 */
[----:B------:R-:W-:Y:S01]  /*07b0*/  UIADD3 UR4, UPT, UPT, UR4, 0x4, URZ ;  /* 0x0000000404047890 */ /* 0x000fe2000fffe0ff */
[----:B---3--:R-:W-:-:S04]  /*07c0*/  FFMA R9, R9, R6, R12 ;  /* 0x0000000609097223 */ /* 0x008fc8000000000c */
[----:B--2---:R-:W-:-:S04]  /*07d0*/  FFMA R3, R18, R3, R9 ;  /* 0x0000000312037223 */ /* 0x004fc80000000009 */
[----:B----4-:R-:W-:-:S04]  /*07e0*/  FFMA R3, R20, R19, R3 ;  /* 0x0000001314037223 */ /* 0x010fc80000000003 */
[----:B-----5:R-:W-:-:S07]  /*07f0*/  FFMA R12, R22, R16, R3 ;  /* 0x00000010160c7223 */ /* 0x020fce0000000003 */
.L_x_19:
[----:B------:R-:W-:Y:S05]  /*0800*/  BRA.U !UP1, `(.L_x_16) ;  /* 0x0000000109a87547 */ /* 0x000fea000b800000 */
[----:B------:R-:W-:Y:S01]  /*0810*/  UISETP.NE.AND UP0, UPT, UR5, 0x1, UPT ;  /* 0x000000010500788c */ /* 0x000fe2000bf05270 */
[----:B------:R-:W-:Y:S01]  /*0820*/  MOV R4, UR4 ;  /* 0x0000000400047c02 */ /* 0x000fe20008000f00 */
[----:B------:R-:W-:Y:S02]  /*0830*/  ULOP3.LUT UR5, UR18, 0x1, URZ, 0xc0, !UPT ;  /* 0x0000000112057892 */ /* 0x000fe4000f8ec0ff */
[----:B------:R-:W-:Y:S02]  /*0840*/  IMAD.U32 R17, RZ, RZ, UR18 ;  /* 0x00000012ff117e24 */ /* 0x000fe4000f8e00ff */
[----:B------:R-:W-:Y:S01]  /*0850*/  UISETP.NE.U32.AND UP1, UPT, UR5, 0x1, UPT ;  /* 0x000000010500788c */ /* 0x000fe2000bf25070 */
[----:B------:R-:W-:-:S04]  /*0860*/  PLOP3.LUT P1, PT, PT, PT, UP0, 0x80, 0x8 ;  /* 0x000000000008781c */ /* 0x000fc80003f2f008 */
[----:B------:R-:W0:Y:S01]  /*0870*/  @UP0 LDCU.128 UR8, c[0x0][0x380] ;  /* 0x00007000ff0807ac */ /* 0x000e220008000c00 */
[----:B------:R-:W-:Y:S01]  /*0880*/  PLOP3.LUT P0, PT, PT, PT, UP1, 0x80, 0x8 ;  /* 0x000000000008781c */ /* 0x000fe20003f0f018 */
[----:B------:R-:W1:Y:S04]  /*0890*/  @UP0 LDCU.64 UR6, c[0x0][0x380] ;  /* 0x00007000ff0607ac */ /* 0x000e680008000a00 */
[----:B------:R-:W2:Y:S03]  /*08a0*/  @!UP1 LDCU.128 UR12, c[0x0][0x380] ;  /* 0x00007000ff0c97ac */ /* 0x000ea60008000c00 */
[C---:B------:R-:W-:Y:S01]  /*08b0*/  @P1 VIADD R3, R2.reuse, UR4 ;  /* 0x0000000402031c36 */ /* 0x040fe20008000000 */
[----:B------:R-:W-:Y:S01]  /*08c0*/  @P1 IADD3 R5, P2, PT, R2, UR4, RZ ;  /* 0x0000000402051c10 */ /* 0x000fe2000ff5e0ff */
[----:B------:R-:W-:-:S03]  /*08d0*/  @UP0 UIADD3 UR4, UPT, UPT, UR4, 0x2, URZ ;  /* 0x0000000204040890 */ /* 0x000fc6000fffe0ff */
[----:B------:R-:W-:Y:S02]  /*08e0*/  @P1 IADD3.X R8, PT, PT, RZ, RZ, RZ, P2, !PT ;  /* 0x000000ffff081210 */ /* 0x000fe400017fe4ff */
[----:B0-----:R-:W-:Y:S02]  /*08f0*/  MOV R14, UR8 ;  /* 0x00000008000e7c02 */ /* 0x001fe40008000f00 */
[----:B------:R-:W-:Y:S02]  /*0900*/  MOV R15, UR9 ;  /* 0x00000009000f7c02 */ /* 0x000fe40008000f00 */
[----:B------:R-:W-:Y:S02]  /*0910*/  MOV R6, UR10 ;  /* 0x0000000a00067c02 */ /* 0x000fe40008000f00 */
[----:B------:R-:W-:Y:S01]  /*0920*/  MOV R7, UR11 ;  /* 0x0000000b00077c02 */ /* 0x000fe20008000f00 */
[----:B------:R-:W-:-:S04]  /*0930*/  @P1 IMAD.WIDE.U32 R14, R3, 0x4, R14 ;  /* 0x00000004030e1825 */ /* 0x000fc800078e000e */
[----:B------:R-:W-:Y:S01]  /*0940*/  @P1 IMAD R3, R4, UR18, R13 ;  /* 0x0000001204031c24 */ /* 0x000fe2000f8e020d */
[----:B-1----:R-:W-:Y:S02]  /*0950*/  @P1 LEA R4, P2, R5, UR6, 0x2 ;  /* 0x0000000605041c11 */ /* 0x002fe4000f8410ff */
[----:B------:R-:W-:Y:S01]  /*0960*/  MOV R18, UR4 ;  /* 0x0000000400127c02 */ /* 0x000fe20008000f00 */
[----:B------:R-:W-:Y:S01]  /*0970*/  @P1 IMAD.WIDE R6, R3, 0x4, R6 ;  /* 0x0000000403061825 */ /* 0x000fe200078e0206 */
[----:B------:R-:W-:Y:S01]  /*0980*/  @P1 LEA.HI.X R5, R5, UR7, R8, 0x2, P2 ;  /* 0x0000000705051c11 */ /* 0x000fe200090f1408 */
[----:B------:R-:W3:Y:S01]  /*0990*/  @P1 LDG.E R3, desc[UR16][R14.64] ;  /* 0x000000100e031981 */ /* 0x000ee2000c1e1900 */
[----:B--2---:R-:W-:Y:S01]  /*09a0*/  MOV R8, UR12 ;  /* 0x0000000c00087c02 */ /* 0x004fe20008000f00 */
[----:B------:R-:W-:Y:S01]  /*09b0*/  @!P0 IMAD R21, R18, UR18, R13 ;  /* 0x0000001212158c24 */ /* 0x000fe2000f8e020d */
[----:B------:R-:W-:Y:S01]  /*09c0*/  MOV R9, UR13 ;  /* 0x0000000d00097c02 */ /* 0x000fe20008000f00 */
[----:B------:R-:W-:Y:S01]  /*09d0*/  @P1 IMAD.WIDE.U32 R16, R17, 0x4, R6 ;  /* 0x0000000411101825 */ /* 0x000fe200078e0006 */
[----:B------:R-:W-:Y:S01]  /*09e0*/  @!P0 IADD3 R19, PT, PT, R2, UR4, RZ ;  /* 0x0000000402138c10 */ /* 0x000fe2000fffe0ff */
[----:B------:R-:W3:Y:S01]  /*09f0*/  @P1 LDG.E R6, desc[UR16][R6.64] ;  /* 0x0000001006061981 */ /* 0x000ee2000c1e1900 */
[----:B------:R-:W-:-:S02]  /*0a00*/  MOV R10, UR14 ;  /* 0x0000000e000a7c02 */ /* 0x000fc40008000f00 */
[----:B------:R-:W-:Y:S01]  /*0a10*/  MOV R11, UR15 ;  /* 0x0000000f000b7c02 */ /* 0x000fe20008000f00 */
[----:B------:R-:W-:Y:S01]  /*0a20*/  @!P0 IMAD.WIDE.U32 R8, R19, 0x4, R8 ;  /* 0x0000000413088825 */ /* 0x000fe200078e0008 */
[----:B------:R-:W2:Y:S03]  /*0a30*/  @P1 LDG.E R16, desc[UR16][R16.64] ;  /* 0x0000001010101981 */ /* 0x000ea6000c1e1900 */
[----:B------:R-:W-:Y:S01]  /*0a40*/  @!P0 IMAD.WIDE R10, R21, 0x4, R10 ;  /* 0x00000004150a8825 */ /* 0x000fe200078e020a */
[----:B------:R-:W2:Y:S04]  /*0a50*/  @P1 LDG.E R4, desc[UR16][R4.64+0x4] ;  /* 0x0000041004041981 */ /* 0x000ea8000c1e1900 */
[----:B------:R-:W4:Y:S04]  /*0a60*/  @!P0 LDG.E R9, desc[UR16][R8.64] ;  /* 0x0000001008098981 */ /* 0x000f28000c1e1900 */
[----:B------:R-:W4:Y:S01]  /*0a70*/  @!P0 LDG.E R10, desc[UR16][R10.64] ;  /* 0x000000100a0a8981 */ /* 0x000f22000c1e1900 */
[----:B---3--:R-:W-:-:S04]  /*0a80*/  @P1 FFMA R3, R3, R6, R12 ;  /* 0x0000000603031223 */ /* 0x008fc8000000000c */
[----:B--2---:R-:W-:-:S04]  /*0a90*/  @P1 FFMA R12, R4, R16, R3 ;  /* 0x00000010040c1223 */ /* 0x004fc80000000003 */
[----:B----4-:R-:W-:-:S07]  /*0aa0*/  @!P0 FFMA R12, R9, R10, R12 ;  /* 0x0000000a090c8223 */ /* 0x010fce000000000c */
.L_x_16:
[----:B------:R-:W-:Y:S05]  /*0ab0*/  BSYNC.RECONVERGENT B0 ;  /* 0x0000000000007941 */ /* 0x000fea0003800200 */
.L_x_15:
[----:B------:R-:W0:Y:S01]  /*0ac0*/  LDC.64 R2, c[0x0][0x390] ;  /* 0x0000e400ff027b82 */ /* 0x000e220000000a00 */
[----:B------:R-:W-:-:S04]  /*0ad0*/  IMAD R13, R0, UR18, R13 ;  /* 0x00000012000d7c24 */ /* 0x000fc8000f8e020d */
[----:B0-----:R-:W-:-:S05]  /*0ae0*/  IMAD.WIDE R2, R13, 0x4, R2 ;  /* 0x000000040d027825 */ /* 0x001fca00078e0202 */
[----:B------:R-:W-:Y:S01]  /*0af0*/  STG.E desc[UR16][R2.64], R12 ;  /* 0x0000000c02007986 */ /* 0x000fe2000c101910 */
[----:B------:R-:W-:Y:S05]  /*0b00*/  EXIT ;  /* 0x000000000000794d */ /* 0x000fea0003800000 */
.L_x_20:
        /* <DEDUP_REMOVED lines=15> */
.L_x_22:


//--------------------- .nv.shared.reserved.0     --------------------------
	.section	.nv.shared.reserved.0,"aw",@nobits
	.weak		__nv_reservedSMEM_offset_0_alias
	.size		__nv_reservedSMEM_offset_0_alias, 0, 64
	.other		__nv_reservedSMEM_offset_0_alias,@"STO_CUDA_RESERVED_SHARED STV_DEFAULT"
__nv_reservedSMEM_offset_0_alias:
	.zero		0
	.zero		64


//--------------------- .nv.constant0._Z13mat_mul_asyncPfS_S_ii --------------------------
	.section	.nv.constant0._Z13mat_mul_asyncPfS_S_ii,"a",@progbits
	.sectionflags	@""
	.align	4
.nv.constant0._Z13mat_mul_asyncPfS_S_ii:
	.zero		928


//--------------------- .nv.constant0._Z7mat_mulPfS_S_i --------------------------
	.section	.nv.constant0._Z7mat_mulPfS_S_i,"a",@progbits
	.sectionflags	@""
	.align	4
.nv.constant0._Z7mat_mulPfS_S_i:
	.zero		924


//--------------------- SYMBOLS --------------------------

	.type		.nv.reservedSmem.offset0,@object
	.size		.nv.reservedSmem.offset0,0x4
